// auto-generated by cutlass_sweep.gemm — config: {"arch": "sm_100", "cluster_m": 1, "cluster_n": 1, "dtype": "fp32", "dtype_b": "fp32", "layout": "nt", "stages": 3, "tile_k": 128, "tile_m": 64, "tile_n": 64}
#include "cutlass/cutlass.h"
#include "cutlass/gemm/collective/collective_builder.hpp"
#include "cutlass/gemm/device/gemm_universal_adapter.h"
#include "cutlass/gemm/kernel/gemm_universal.hpp"
#include "cutlass/epilogue/collective/collective_builder.hpp"

using ElemA = float;
using ElemB = float;
using ElemCD = float;
using Acc  = float;
using TileShape    = cute::Shape<cute::_64, cute::_64, cute::_128>;
using ClusterShape = cute::Shape<cute::_1, cute::_1, cute::_1>;

using CollectiveEpilogue = typename cutlass::epilogue::collective::CollectiveBuilder<
    cutlass::arch::Sm100, cutlass::arch::OpClassTensorOp,
    TileShape, ClusterShape,
    cutlass::epilogue::collective::EpilogueTileAuto,
    Acc, Acc,
    ElemCD, cutlass::layout::RowMajor, 128 / cutlass::sizeof_bits<ElemCD>::value,
    ElemCD, cutlass::layout::RowMajor, 128 / cutlass::sizeof_bits<ElemCD>::value,
    cutlass::epilogue::collective::EpilogueScheduleAuto
  >::CollectiveOp;

using CollectiveMainloop = typename cutlass::gemm::collective::CollectiveBuilder<
    cutlass::arch::Sm100, cutlass::arch::OpClassTensorOp,
    ElemA, cutlass::layout::RowMajor, 128 / cutlass::sizeof_bits<ElemA>::value,
    ElemB, cutlass::layout::ColumnMajor, 128 / cutlass::sizeof_bits<ElemB>::value,
    Acc,
    TileShape, ClusterShape,
    cutlass::gemm::collective::StageCount<3>,
    cutlass::gemm::collective::KernelScheduleAuto
  >::CollectiveOp;

using GemmKernel = cutlass::gemm::kernel::GemmUniversal<
    cute::Shape<int,int,int,int>,
    CollectiveMainloop,
    CollectiveEpilogue
>;
using Gemm = cutlass::gemm::device::GemmUniversalAdapter<GemmKernel>;

// Force the device kernel symbol into the cubin without needing a host main.
auto* _anchor = &cutlass::device_kernel<GemmKernel>;


// ===== COMPILED SASS (sm_100a) =====

	.target	sm_100a

	.elftype	@"ET_EXEC"


//--------------------- .note.nv.tkinfo           --------------------------
	.section	.note.nv.tkinfo,"",@"SHT_NOTE"
	.sectionflags	@"SHF_NOTE_NV_TKINFO"
	.tkinfo
        /*0018*/ 	.word	0x00000002
        /*0030*/ 	.string	""
        /*0030*/ 	.string	"ptxas"
        /*0030*/ 	.string	"Cuda compilation tools, release 13.0, V13.0.88"
        /*0030*/ 	.string	"Build cuda_13.0.r13.0/compiler.36424714_0"
        /*0030*/ 	.string	"-arch sm_100a -m 64 "



//--------------------- .note.nv.cuinfo           --------------------------
	.section	.note.nv.cuinfo,"",@"SHT_NOTE"
	.sectionflags	@"SHF_NOTE_NV_CUINFO"
        /*0018*/ 	.short	0x0002
        /*001a*/ 	.short	0x0064
        /*001c*/ 	.short	0x0082
	.zero		2


//--------------------- .nv.info                  --------------------------
	.section	.nv.info,"",@"SHT_CUDA_INFO"
	.align	4


	//----- nvinfo : EIATTR_REGCOUNT
	.align		4
        /*0000*/ 	.byte	0x04, 0x2f
        /*0002*/ 	.short	(.L_19 - .L_18)
	.align		4
.L_18:
        /*0004*/ 	.word	index@(_ZN7cutlass13device_kernelINS_4gemm6kernel13GemmUniversalIN4cute5tupleIJiiiiEEENS1_10collective13CollectiveMmaINS1_35MainloopSm100TmaUmmaWarpSpecializedILi3ELi2ELi4ENS5_IJNS4_1CILi1EEESB_SB_EEEEENS5_IJNSA_ILi64EEESE_NSA_ILi128EEEEEEfNS5_IJlSB_lEEEfSH_NS4_8TiledMMAINS4_8MMA_AtomIJNS4_17SM100_MMA_TF32_SSINS_10tfloat32_tESL_fLi64ELi64ELNS4_4UMMA5MajorE0ELSN_0ELNSM_7ScaleInE0ELSO_0EEEEEENS4_6LayoutISC_NS5_IJNSA_ILi0EEESS_SS_EEEEENS5_IJNS4_10UnderscoreESV_SV_EEEEENS4_13SM90_TMA_LOADENS4_14ComposedLayoutINS4_7SwizzleILi3ELi4ELi3EEENS4_18smem_ptr_flag_bitsILi32EEENSR_INS5_IJNSA_ILi8EEENSA_ILi32EEEEEENS5_IJS15_SB_EEEEEEEvNS4_8identityESY_S19_vS1A_EENS_8epilogue10collective18CollectiveEpilogueINS1C_23Sm100TmaWarpSpecializedILi3ELi2ELi16ELb1ELb0EEEJSG_NS5_IJNSR_ISE_SB_EENSR_IS15_SB_EEEEEfSH_fSH_NS1C_6fusion15FusionCallbacksIS1G_NS1K_17LinearCombinationIffffLNS_15FloatRoundStyleE2EEESG_S1J_JEEENS4_5SM1004TMEM4LOAD26SM100_TMEM_LOAD_16dp128b8xESY_S19_NS4_17SM75_U32x4_LDSM_NENS4_14SM90_TMA_STOREES19_NS4_17SM90_U32x4_STSM_NENS4_39AutoVectorizingCopyWithAssumedAlignmentILi128EEEEEEvvEEEEvNT_6ParamsE)
        /*0008*/ 	.word	0x00000059


	//----- nvinfo : EIATTR_FRAME_SIZE
	.align		4
.L_19:
        /*000c*/ 	.byte	0x04, 0x11
        /*000e*/ 	.short	(.L_21 - .L_20)
	.align		4
.L_20:
        /*0010*/ 	.word	index@($__internal_2_$__cuda_sm10x_tcgen05_guardrail_trap_unallocated_columns_being_dealloced)
        /*0014*/ 	.word	0x00000000


	//----- nvinfo : EIATTR_FRAME_SIZE
	.align		4
.L_21:
        /*0018*/ 	.byte	0x04, 0x11
        /*001a*/ 	.short	(.L_23 - .L_22)
	.align		4
.L_22:
        /*001c*/ 	.word	index@($__internal_1_$__cuda_sm10x_tcgen05_guardrail_trap_phase_invalid_during_alloc)
        /*0020*/ 	.word	0x00000000


	//----- nvinfo : EIATTR_FRAME_SIZE
	.align		4
.L_23:
        /*0024*/ 	.byte	0x04, 0x11
        /*0026*/ 	.short	(.L_25 - .L_24)
	.align		4
.L_24:
        /*0028*/ 	.word	index@($__internal_0_$__cuda_sm10x_tcgen05_guardrail_trap_col_being_dealloced_not_returned_by_alloc)
        /*002c*/ 	.word	0x00000000


	//----- nvinfo : EIATTR_FRAME_SIZE
	.align		4
.L_25:
        /*0030*/ 	.byte	0x04, 0x11
        /*0032*/ 	.short	(.L_27 - .L_26)
	.align		4
.L_26:
        /*0034*/ 	.word	index@(_ZN7cutlass13device_kernelINS_4gemm6kernel13GemmUniversalIN4cute5tupleIJiiiiEEENS1_10collective13CollectiveMmaINS1_35MainloopSm100TmaUmmaWarpSpecializedILi3ELi2ELi4ENS5_IJNS4_1CILi1EEESB_SB_EEEEENS5_IJNSA_ILi64EEESE_NSA_ILi128EEEEEEfNS5_IJlSB_lEEEfSH_NS4_8TiledMMAINS4_8MMA_AtomIJNS4_17SM100_MMA_TF32_SSINS_10tfloat32_tESL_fLi64ELi64ELNS4_4UMMA5MajorE0ELSN_0ELNSM_7ScaleInE0ELSO_0EEEEEENS4_6LayoutISC_NS5_IJNSA_ILi0EEESS_SS_EEEEENS5_IJNS4_10UnderscoreESV_SV_EEEEENS4_13SM90_TMA_LOADENS4_14ComposedLayoutINS4_7SwizzleILi3ELi4ELi3EEENS4_18smem_ptr_flag_bitsILi32EEENSR_INS5_IJNSA_ILi8EEENSA_ILi32EEEEEENS5_IJS15_SB_EEEEEEEvNS4_8identityESY_S19_vS1A_EENS_8epilogue10collective18CollectiveEpilogueINS1C_23Sm100TmaWarpSpecializedILi3ELi2ELi16ELb1ELb0EEEJSG_NS5_IJNSR_ISE_SB_EENSR_IS15_SB_EEEEEfSH_fSH_NS1C_6fusion15FusionCallbacksIS1G_NS1K_17LinearCombinationIffffLNS_15FloatRoundStyleE2EEESG_S1J_JEEENS4_5SM1004TMEM4LOAD26SM100_TMEM_LOAD_16dp128b8xESY_S19_NS4_17SM75_U32x4_LDSM_NENS4_14SM90_TMA_STOREES19_NS4_17SM90_U32x4_STSM_NENS4_39AutoVectorizingCopyWithAssumedAlignmentILi128EEEEEEvvEEEEvNT_6ParamsE)
        /*0038*/ 	.word	0x00000000


	//----- nvinfo : EIATTR_MIN_STACK_SIZE
	.align		4
.L_27:
        /*003c*/ 	.byte	0x04, 0x12
        /*003e*/ 	.short	(.L_29 - .L_28)
	.align		4
.L_28:
        /*0040*/ 	.word	index@(_ZN7cutlass13device_kernelINS_4gemm6kernel13GemmUniversalIN4cute5tupleIJiiiiEEENS1_10collective13CollectiveMmaINS1_35MainloopSm100TmaUmmaWarpSpecializedILi3ELi2ELi4ENS5_IJNS4_1CILi1EEESB_SB_EEEEENS5_IJNSA_ILi64EEESE_NSA_ILi128EEEEEEfNS5_IJlSB_lEEEfSH_NS4_8TiledMMAINS4_8MMA_AtomIJNS4_17SM100_MMA_TF32_SSINS_10tfloat32_tESL_fLi64ELi64ELNS4_4UMMA5MajorE0ELSN_0ELNSM_7ScaleInE0ELSO_0EEEEEENS4_6LayoutISC_NS5_IJNSA_ILi0EEESS_SS_EEEEENS5_IJNS4_10UnderscoreESV_SV_EEEEENS4_13SM90_TMA_LOADENS4_14ComposedLayoutINS4_7SwizzleILi3ELi4ELi3EEENS4_18smem_ptr_flag_bitsILi32EEENSR_INS5_IJNSA_ILi8EEENSA_ILi32EEEEEENS5_IJS15_SB_EEEEEEEvNS4_8identityESY_S19_vS1A_EENS_8epilogue10collective18CollectiveEpilogueINS1C_23Sm100TmaWarpSpecializedILi3ELi2ELi16ELb1ELb0EEEJSG_NS5_IJNSR_ISE_SB_EENSR_IS15_SB_EEEEEfSH_fSH_NS1C_6fusion15FusionCallbacksIS1G_NS1K_17LinearCombinationIffffLNS_15FloatRoundStyleE2EEESG_S1J_JEEENS4_5SM1004TMEM4LOAD26SM100_TMEM_LOAD_16dp128b8xESY_S19_NS4_17SM75_U32x4_LDSM_NENS4_14SM90_TMA_STOREES19_NS4_17SM90_U32x4_STSM_NENS4_39AutoVectorizingCopyWithAssumedAlignmentILi128EEEEEEvvEEEEvNT_6ParamsE)
        /*0044*/ 	.word	0x00000000
.L_29:


//--------------------- .nv.compat                --------------------------
	.section	.nv.compat,"",@"SHT_CUDA_COMPAT_INFO"
	.align	4
        /*0000*/ 	.byte	0x02, 0x09, 0x01, 0x00, 0x02, 0x02, 0x02, 0x00, 0x02, 0x05, 0x05, 0x00, 0x03, 0x07, 0x01, 0x01
        /*0010*/ 	.byte	0x02, 0x03, 0x01, 0x00, 0x02, 0x06, 0x01, 0x00, 0x04, 0x0b, 0x08, 0x00, 0x09, 0x00, 0x00, 0x00
        /*0020*/ 	.byte	0x00, 0x00, 0x00, 0x00


//--------------------- .nv.info._ZN7cutlass13device_kernelINS_4gemm6kernel13GemmUniversalIN4cute5tupleIJiiiiEEENS1_10collective13CollectiveMmaINS1_35MainloopSm100TmaUmmaWarpSpecializedILi3ELi2ELi4ENS5_IJNS4_1CILi1EEESB_SB_EEEEENS5_IJNSA_ILi64EEESE_NSA_ILi128EEEEEEfNS5_IJlSB_lEEEfSH_NS4_8TiledMMAINS4_8MMA_AtomIJNS4_17SM100_MMA_TF32_SSINS_10tfloat32_tESL_fLi64ELi64ELNS4_4UMMA5MajorE0ELSN_0ELNSM_7ScaleInE0ELSO_0EEEEEENS4_6LayoutISC_NS5_IJNSA_ILi0EEESS_SS_EEEEENS5_IJNS4_10UnderscoreESV_SV_EEEEENS4_13SM90_TMA_LOADENS4_14ComposedLayoutINS4_7SwizzleILi3ELi4ELi3EEENS4_18smem_ptr_flag_bitsILi32EEENSR_INS5_IJNSA_ILi8EEENSA_ILi32EEEEEENS5_IJS15_SB_EEEEEEEvNS4_8identityESY_S19_vS1A_EENS_8epilogue10collective18CollectiveEpilogueINS1C_23Sm100TmaWarpSpecializedILi3ELi2ELi16ELb1ELb0EEEJSG_NS5_IJNSR_ISE_SB_EENSR_IS15_SB_EEEEEfSH_fSH_NS1C_6fusion15FusionCallbacksIS1G_NS1K_17LinearCombinationIffffLNS_15FloatRoundStyleE2EEESG_S1J_JEEENS4_5SM1004TMEM4LOAD26SM100_TMEM_LOAD_16dp128b8xESY_S19_NS4_17SM75_U32x4_LDSM_NENS4_14SM90_TMA_STOREES19_NS4_17SM90_U32x4_STSM_NENS4_39AutoVectorizingCopyWithAssumedAlignmentILi128EEEEEEvvEEEEvNT_6ParamsE --------------------------
	.section	.nv.info._ZN7cutlass13device_kernelINS_4gemm6kernel13GemmUniversalIN4cute5tupleIJiiiiEEENS1_10collective13CollectiveMmaINS1_35MainloopSm100TmaUmmaWarpSpecializedILi3ELi2ELi4ENS5_IJNS4_1CILi1EEESB_SB_EEEEENS5_IJNSA_ILi64EEESE_NSA_ILi128EEEEEEfNS5_IJlSB_lEEEfSH_NS4_8TiledMMAINS4_8MMA_AtomIJNS4_17SM100_MMA_TF32_SSINS_10tfloat32_tESL_fLi64ELi64ELNS4_4UMMA5MajorE0ELSN_0ELNSM_7ScaleInE0ELSO_0EEEEEENS4_6LayoutISC_NS5_IJNSA_ILi0EEESS_SS_EEEEENS5_IJNS4_10UnderscoreESV_SV_EEEEENS4_13SM90_TMA_LOADENS4_14ComposedLayoutINS4_7SwizzleILi3ELi4ELi3EEENS4_18smem_ptr_flag_bitsILi32EEENSR_INS5_IJNSA_ILi8EEENSA_ILi32EEEEEENS5_IJS15_SB_EEEEEEEvNS4_8identityESY_S19_vS1A_EENS_8epilogue10collective18CollectiveEpilogueINS1C_23Sm100TmaWarpSpecializedILi3ELi2ELi16ELb1ELb0EEEJSG_NS5_IJNSR_ISE_SB_EENSR_IS15_SB_EEEEEfSH_fSH_NS1C_6fusion15FusionCallbacksIS1G_NS1K_17LinearCombinationIffffLNS_15FloatRoundStyleE2EEESG_S1J_JEEENS4_5SM1004TMEM4LOAD26SM100_TMEM_LOAD_16dp128b8xESY_S19_NS4_17SM75_U32x4_LDSM_NENS4_14SM90_TMA_STOREES19_NS4_17SM90_U32x4_STSM_NENS4_39AutoVectorizingCopyWithAssumedAlignmentILi128EEEEEEvvEEEEvNT_6ParamsE,"",@"SHT_CUDA_INFO"
	.sectionflags	@""
	.align	4


	//----- nvinfo : EIATTR_CUDA_API_VERSION
	.align		4
        /*0000*/ 	.byte	0x04, 0x37
        /*0002*/ 	.short	(.L_31 - .L_30)
.L_30:
        /*0004*/ 	.word	0x00000082


	//----- nvinfo : EIATTR_KPARAM_INFO
	.align		4
.L_31:
        /*0008*/ 	.byte	0x04, 0x17
        /*000a*/ 	.short	(.L_33 - .L_32)
.L_32:
        /*000c*/ 	.word	0x00000000
        /*0010*/ 	.short	0x0000
        /*0012*/ 	.short	0x0000
        /*0014*/ 	.byte	0x00, 0xf0, 0x01, 0x20


	//----- nvinfo : EIATTR_AT_ENTRY_FRAGMENTS
	.align		4
.L_33:
        /*0018*/ 	.byte	0x04, 0x4f
        /*001a*/ 	.short	(.L_35 - .L_34)


	//   ....[0]....
.L_34:
        /*001c*/ 	.word	0x00000006


	//----- nvinfo : EIATTR_RESERVED_SMEM_USED
	.align		4
.L_35:
        /*0020*/ 	.byte	0x01, 0x41
	.zero		2


	//----- nvinfo : EIATTR_SPARSE_MMA_MASK
	.align		4
        /*0024*/ 	.byte	0x03, 0x50
        /*0026*/ 	.short	0x0000


	//----- nvinfo : EIATTR_TCGEN05_1CTA_USED
	.align		4
        /*0028*/ 	.byte	0x01, 0x51
	.zero		2


	//----- nvinfo : EIATTR_MAXREG_COUNT
	.align		4
        /*002c*/ 	.byte	0x03, 0x1b
        /*002e*/ 	.short	0x00ff


	//----- nvinfo : EIATTR_NUM_BARRIERS
	.align		4
        /*0030*/ 	.byte	0x02, 0x4c
        /*0032*/ 	.byte	0x07
	.zero		1


	//----- nvinfo : EIATTR_EXTERNS
	.align		4
        /*0034*/ 	.byte	0x04, 0x0f
        /*0036*/ 	.short	(.L_37 - .L_36)


	//   ....[0]....
	.align		4
.L_36:
        /*0038*/ 	.word	index@(__assertfail)


	//----- nvinfo : EIATTR_MERCURY_ISA_VERSION
	.align		4
.L_37:
        /*003c*/ 	.byte	0x03, 0x5f
        /*003e*/ 	.short	0x0101


	//----- nvinfo : EIATTR_INT_WARP_WIDE_INSTR_OFFSETS
	.align		4
        /*0040*/ 	.byte	0x04, 0x31
        /*0042*/ 	.short	(.L_39 - .L_38)


	//   ....[0]....
.L_38:
        /*0044*/ 	.word	0x00002220


	//   ....[1]....
        /*0048*/ 	.word	0x000040e0


	//   ....[2]....
        /*004c*/ 	.word	0x00004110


	//   ....[3]....
        /*0050*/ 	.word	0x00004130


	//   ....[4]....
        /*0054*/ 	.word	0x00004a30


	//   ....[5]....
        /*0058*/ 	.word	0x00004ad0


	//   ....[6]....
        /*005c*/ 	.word	0x00004d10


	//   ....[7]....
        /*0060*/ 	.word	0x00004dd0


	//----- nvinfo : EIATTR_COOP_GROUP_MASK_REGIDS
	.align		4
.L_39:
        /*0064*/ 	.byte	0x04, 0x29
        /*0066*/ 	.short	(.L_41 - .L_40)


	//   ....[0]....
.L_40:
        /*0068*/ 	.word	0xffffffff


	//   ....[1]....
        /*006c*/ 	.word	0xffffffff


	//   ....[2]....
        /*0070*/ 	.word	0xffffffff


	//   ....[3]....
        /*0074*/ 	.word	0xffffffff


	//   ....[4]....
        /*0078*/ 	.word	0xffffffff


	//   ....[5]....
        /*007c*/ 	.word	0xffffffff


	//   ....[6]....
        /*0080*/ 	.word	0xffffffff


	//   ....[7]....
        /*0084*/ 	.word	0xffffffff


	//   ....[8]....
        /*0088*/ 	.word	0xffffffff


	//   ....[9]....
        /*008c*/ 	.word	0xffffffff


	//   ....[10]....
        /*0090*/ 	.word	0xffffffff


	//   ....[11]....
        /*0094*/ 	.word	0xffffffff


	//   ....[12]....
        /*0098*/ 	.word	0xffffffff


	//----- nvinfo : EIATTR_COOP_GROUP_INSTR_OFFSETS
	.align		4
.L_41:
        /*009c*/ 	.byte	0x04, 0x28
        /*009e*/ 	.short	(.L_43 - .L_42)


	//   ....[0]....
.L_42:
        /*00a0*/ 	.word	0x00000090


	//   ....[1]....
        /*00a4*/ 	.word	0x000004d0


	//   ....[2]....
        /*00a8*/ 	.word	0x00000620


	//   ....[3]....
        /*00ac*/ 	.word	0x000007a0


	//   ....[4]....
        /*00b0*/ 	.word	0x000008a0


	//   ....[5]....
        /*00b4*/ 	.word	0x00000a10


	//   ....[6]....
        /*00b8*/ 	.word	0x00000bb0


	//   ....[7]....
        /*00bc*/ 	.word	0x00002100


	//   ....[8]....
        /*00c0*/ 	.word	0x00002e50


	//   ....[9]....
        /*00c4*/ 	.word	0x00003060


	//   ....[10]....
        /*00c8*/ 	.word	0x00003090


	//   ....[11]....
        /*00cc*/ 	.word	0x00003fb0


	//   ....[12]....
        /*00d0*/ 	.word	0x000041f0


	//----- nvinfo : EIATTR_VRC_CTA_INIT_COUNT
	.align		4
.L_43:
        /*00d4*/ 	.byte	0x02, 0x4a
        /*00d6*/ 	.byte	0x80
	.zero		1


	//----- nvinfo : EIATTR_SYSCALL_OFFSETS
	.align		4
        /*00d8*/ 	.byte	0x04, 0x46
        /*00da*/ 	.short	(.L_45 - .L_44)


	//   ....[0]....
.L_44:
        /*00dc*/ 	.word	0x00005a40


	//   ....[1]....
        /*00e0*/ 	.word	0x00005b30


	//   ....[2]....
        /*00e4*/ 	.word	0x000063f0


	//   ....[3]....
        /*00e8*/ 	.word	0x00006c40


	//----- nvinfo : EIATTR_MBARRIER_INSTR_OFFSETS
	.align		4
.L_45:
        /*00ec*/ 	.byte	0x04, 0x39
        /*00ee*/ 	.short	(.L_47 - .L_46)


	//   ....[0]....
.L_46:
        /*00f0*/ 	.word	0x000005b0
        /*00f4*/ 	.word	0x000000ff
        /*00f8*/ 	.word	0x00000000
        /*00fc*/ 	.short	0x0100
        /*00fe*/ 	.byte	0x04
	.zero		1


	//   ....[1]....
        /*0100*/ 	.word	0x000005c0
        /*0104*/ 	.word	0x000000ff
        /*0108*/ 	.word	0x00000018
        /*010c*/ 	.short	0x0100
        /*010e*/ 	.byte	0x04
	.zero		1


	//   ....[2]....
        /*0110*/ 	.word	0x000005d0
        /*0114*/ 	.word	0x000000ff
        /*0118*/ 	.word	0x00000008
        /*011c*/ 	.short	0x0100
        /*011e*/ 	.byte	0x04
	.zero		1


	//   ....[3]....
        /*0120*/ 	.word	0x000005e0
        /*0124*/ 	.word	0x000000ff
        /*0128*/ 	.word	0x00000020
        /*012c*/ 	.short	0x0100
        /*012e*/ 	.byte	0x04
	.zero		1


	//   ....[4]....
        /*0130*/ 	.word	0x000005f0
        /*0134*/ 	.word	0x000000ff
        /*0138*/ 	.word	0x00000010
        /*013c*/ 	.short	0x0100
        /*013e*/ 	.byte	0x04
	.zero		1


	//   ....[5]....
        /*0140*/ 	.word	0x00000600
        /*0144*/ 	.word	0x000000ff
        /*0148*/ 	.word	0x00000028
        /*014c*/ 	.short	0x0100
        /*014e*/ 	.byte	0x04
	.zero		1


	//   ....[6]....
        /*0150*/ 	.word	0x00000730
        /*0154*/ 	.word	0x000000ff
        /*0158*/ 	.word	0x00000030
        /*015c*/ 	.short	0x0100
        /*015e*/ 	.byte	0x04
	.zero		1


	//   ....[7]....
        /*0160*/ 	.word	0x00000740
        /*0164*/ 	.word	0x000000ff
        /*0168*/ 	.word	0x00000048
        /*016c*/ 	.short	0x0100
        /*016e*/ 	.byte	0x04
	.zero		1


	//   ....[8]....
        /*0170*/ 	.word	0x00000750
        /*0174*/ 	.word	0x000000ff
        /*0178*/ 	.word	0x00000038
        /*017c*/ 	.short	0x0100
        /*017e*/ 	.byte	0x04
	.zero		1


	//   ....[9]....
        /*0180*/ 	.word	0x00000760
        /*0184*/ 	.word	0x000000ff
        /*0188*/ 	.word	0x00000050
        /*018c*/ 	.short	0x0100
        /*018e*/ 	.byte	0x04
	.zero		1


	//   ....[10]....
        /*0190*/ 	.word	0x00000770
        /*0194*/ 	.word	0x000000ff
        /*0198*/ 	.word	0x00000040
        /*019c*/ 	.short	0x0100
        /*019e*/ 	.byte	0x04
	.zero		1


	//   ....[11]....
        /*01a0*/ 	.word	0x00000780
        /*01a4*/ 	.word	0x000000ff
        /*01a8*/ 	.word	0x00000058
        /*01ac*/ 	.short	0x0100
        /*01ae*/ 	.byte	0x04
	.zero		1


	//   ....[12]....
        /*01b0*/ 	.word	0x00000870
        /*01b4*/ 	.word	0x000000ff
        /*01b8*/ 	.word	0x00000060
        /*01bc*/ 	.short	0x0100
        /*01be*/ 	.byte	0x06
	.zero		1


	//   ....[13]....
        /*01c0*/ 	.word	0x00000880
        /*01c4*/ 	.word	0x000000ff
        /*01c8*/ 	.word	0x00000068
        /*01cc*/ 	.short	0x0100
        /*01ce*/ 	.byte	0x06
	.zero		1


	//   ....[14]....
        /*01d0*/ 	.word	0x000009c0
        /*01d4*/ 	.word	0x000000ff
        /*01d8*/ 	.word	0x00000070
        /*01dc*/ 	.short	0x0100
        /*01de*/ 	.byte	0x06
	.zero		1


	//   ....[15]....
        /*01e0*/ 	.word	0x000009d0
        /*01e4*/ 	.word	0x000000ff
        /*01e8*/ 	.word	0x00000080
        /*01ec*/ 	.short	0x0100
        /*01ee*/ 	.byte	0x06
	.zero		1


	//   ....[16]....
        /*01f0*/ 	.word	0x000009e0
        /*01f4*/ 	.word	0x000000ff
        /*01f8*/ 	.word	0x00000078
        /*01fc*/ 	.short	0x0100
        /*01fe*/ 	.byte	0x06
	.zero		1


	//   ....[17]....
        /*0200*/ 	.word	0x000009f0
        /*0204*/ 	.word	0x000000ff
        /*0208*/ 	.word	0x00000088
        /*020c*/ 	.short	0x0100
        /*020e*/ 	.byte	0x06
	.zero		1


	//   ....[18]....
        /*0210*/ 	.word	0x00000b20
        /*0214*/ 	.word	0x000000ff
        /*0218*/ 	.word	0x00000090
        /*021c*/ 	.short	0x0100
        /*021e*/ 	.byte	0x04
	.zero		1


	//   ....[19]....
        /*0220*/ 	.word	0x00000b30
        /*0224*/ 	.word	0x000000ff
        /*0228*/ 	.word	0x000000b0
        /*022c*/ 	.short	0x0100
        /*022e*/ 	.byte	0x04
	.zero		1


	//   ....[20]....
        /*0230*/ 	.word	0x00000b40
        /*0234*/ 	.word	0x000000ff
        /*0238*/ 	.word	0x00000098
        /*023c*/ 	.short	0x0100
        /*023e*/ 	.byte	0x04
	.zero		1


	//   ....[21]....
        /*0240*/ 	.word	0x00000b50
        /*0244*/ 	.word	0x000000ff
        /*0248*/ 	.word	0x000000b8
        /*024c*/ 	.short	0x0100
        /*024e*/ 	.byte	0x04
	.zero		1


	//   ....[22]....
        /*0250*/ 	.word	0x00000b60
        /*0254*/ 	.word	0x000000ff
        /*0258*/ 	.word	0x000000a0
        /*025c*/ 	.short	0x0100
        /*025e*/ 	.byte	0x04
	.zero		1


	//   ....[23]....
        /*0260*/ 	.word	0x00000b70
        /*0264*/ 	.word	0x000000ff
        /*0268*/ 	.word	0x000000c0
        /*026c*/ 	.short	0x0100
        /*026e*/ 	.byte	0x04
	.zero		1


	//   ....[24]....
        /*0270*/ 	.word	0x00000b80
        /*0274*/ 	.word	0x000000ff
        /*0278*/ 	.word	0x000000a8
        /*027c*/ 	.short	0x0100
        /*027e*/ 	.byte	0x04
	.zero		1


	//   ....[25]....
        /*0280*/ 	.word	0x00000b90
        /*0284*/ 	.word	0x000000ff
        /*0288*/ 	.word	0x000000c8
        /*028c*/ 	.short	0x0100
        /*028e*/ 	.byte	0x04
	.zero		1


	//   ....[26]....
        /*0290*/ 	.word	0x00000c80
        /*0294*/ 	.word	0x000000ff
        /*0298*/ 	.word	0x000000d0
        /*029c*/ 	.short	0x0100
        /*029e*/ 	.byte	0x04
	.zero		1


	//   ....[27]....
        /*02a0*/ 	.word	0x00000c90
        /*02a4*/ 	.word	0x000000ff
        /*02a8*/ 	.word	0x000000e0
        /*02ac*/ 	.short	0x0100
        /*02ae*/ 	.byte	0x04
	.zero		1


	//   ....[28]....
        /*02b0*/ 	.word	0x00000ca0
        /*02b4*/ 	.word	0x000000ff
        /*02b8*/ 	.word	0x000000d8
        /*02bc*/ 	.short	0x0100
        /*02be*/ 	.byte	0x04
	.zero		1


	//   ....[29]....
        /*02c0*/ 	.word	0x00000cb0
        /*02c4*/ 	.word	0x000000ff
        /*02c8*/ 	.word	0x000000e8
        /*02cc*/ 	.short	0x0100
        /*02ce*/ 	.byte	0x04
	.zero		1


	//   ....[30]....
        /*02d0*/ 	.word	0x00001580
        /*02d4*/ 	.word	0x00000002
        /*02d8*/ 	.word	0x000000e0
        /*02dc*/ 	.short	0x010a
        /*02de*/ 	.byte	0xff
	.zero		1


	//   ....[31]....
        /*02e0*/ 	.word	0x000015b0
        /*02e4*/ 	.word	0x00000002
        /*02e8*/ 	.word	0x000000d0
        /*02ec*/ 	.short	0x0101
        /*02ee*/ 	.byte	0xff
	.zero		1


	//   ....[32]....
        /*02f0*/ 	.word	0x00001680
        /*02f4*/ 	.word	0x000000ff
        /*02f8*/ 	.word	0x00000018
        /*02fc*/ 	.short	0x010a
        /*02fe*/ 	.byte	0x04
	.zero		1


	//   ....[33]....
        /*0300*/ 	.word	0x00001720
        /*0304*/ 	.word	0x000000ff
        /*0308*/ 	.word	0x00000018
        /*030c*/ 	.short	0x010a
        /*030e*/ 	.byte	0x39
	.zero		1


	//   ....[34]....
        /*0310*/ 	.word	0x00001820
        /*0314*/ 	.word	0x000000ff
        /*0318*/ 	.word	0x00000018
        /*031c*/ 	.short	0x010a
        /*031e*/ 	.byte	0x04
	.zero		1


	//   ....[35]....
        /*0320*/ 	.word	0x00001bd0
        /*0324*/ 	.word	0x000000ff
        /*0328*/ 	.word	0x00000068
        /*032c*/ 	.short	0x0101
        /*032e*/ 	.byte	0x17
	.zero		1


	//   ....[36]....
        /*0330*/ 	.word	0x00001bf0
        /*0334*/ 	.word	0x000000ff
        /*0338*/ 	.word	0x00000018
        /*033c*/ 	.short	0x010a
        /*033e*/ 	.byte	0x04
	.zero		1


	//   ....[37]....
        /*0340*/ 	.word	0x00001c70
        /*0344*/ 	.word	0x000000ff
        /*0348*/ 	.word	0x00000018
        /*034c*/ 	.short	0x010a
        /*034e*/ 	.byte	0x39
	.zero		1


	//   ....[38]....
        /*0350*/ 	.word	0x00001d70
        /*0354*/ 	.word	0x000000ff
        /*0358*/ 	.word	0x00000018
        /*035c*/ 	.short	0x010a
        /*035e*/ 	.byte	0x04
	.zero		1


	//   ....[39]....
        /*0360*/ 	.word	0x00002130
        /*0364*/ 	.word	0x00000002
        /*0368*/ 	.word	0x00000070
        /*036c*/ 	.short	0x010a
        /*036e*/ 	.byte	0xff
	.zero		1


	//   ....[40]....
        /*0370*/ 	.word	0x000021f0
        /*0374*/ 	.word	0x00000002
        /*0378*/ 	.word	0x00000000
        /*037c*/ 	.short	0x0101
        /*037e*/ 	.byte	0xff
	.zero		1


	//   ....[41]....
        /*0380*/ 	.word	0x00002750
        /*0384*/ 	.word	0x000000ff
        /*0388*/ 	.word	0x00000000
        /*038c*/ 	.short	0x010a
        /*038e*/ 	.byte	0x04
	.zero		1


	//   ....[42]....
        /*0390*/ 	.word	0x000027e0
        /*0394*/ 	.word	0x000000ff
        /*0398*/ 	.word	0x00000000
        /*039c*/ 	.short	0x010a
        /*039e*/ 	.byte	0x05
	.zero		1


	//   ....[43]....
        /*03a0*/ 	.word	0x00002880
        /*03a4*/ 	.word	0x00000000
        /*03a8*/ 	.word	0x00000000
        /*03ac*/ 	.short	0x010a
        /*03ae*/ 	.byte	0xff
	.zero		1


	//   ....[44]....
        /*03b0*/ 	.word	0x000029a0
        /*03b4*/ 	.word	0x00000000
        /*03b8*/ 	.word	0x000000d0
        /*03bc*/ 	.short	0x010a
        /*03be*/ 	.byte	0xff
	.zero		1


	//   ....[45]....
        /*03c0*/ 	.word	0x00002a10
        /*03c4*/ 	.word	0x00000000
        /*03c8*/ 	.word	0x00000000
        /*03cc*/ 	.short	0x0101
        /*03ce*/ 	.byte	0xff
	.zero		1


	//   ....[46]....
        /*03d0*/ 	.word	0x00002a30
        /*03d4*/ 	.word	0x000000ff
        /*03d8*/ 	.word	0x00000080
        /*03dc*/ 	.short	0x010a
        /*03de*/ 	.byte	0x04
	.zero		1


	//   ....[47]....
        /*03e0*/ 	.word	0x00002b50
        /*03e4*/ 	.word	0x00000000
        /*03e8*/ 	.word	0x00000070
        /*03ec*/ 	.short	0x010a
        /*03ee*/ 	.byte	0xff
	.zero		1


	//   ....[48]....
        /*03f0*/ 	.word	0x00002c50
        /*03f4*/ 	.word	0x00000000
        /*03f8*/ 	.word	0x00000000
        /*03fc*/ 	.short	0x0101
        /*03fe*/ 	.byte	0xff
	.zero		1


	//   ....[49]....
        /*0400*/ 	.word	0x00002ce0
        /*0404*/ 	.word	0x000000ff
        /*0408*/ 	.word	0x00000080
        /*040c*/ 	.short	0x0106
        /*040e*/ 	.byte	0x04
	.zero		1


	//   ....[50]....
        /*0410*/ 	.word	0x00002d00
        /*0414*/ 	.word	0x000000ff
        /*0418*/ 	.word	0x00000080
        /*041c*/ 	.short	0x010a
        /*041e*/ 	.byte	0x04
	.zero		1


	//   ....[51]....
        /*0420*/ 	.word	0x00002d90
        /*0424*/ 	.word	0x000000ff
        /*0428*/ 	.word	0x00000080
        /*042c*/ 	.short	0x0106
        /*042e*/ 	.byte	0x07
	.zero		1


	//   ....[52]....
        /*0430*/ 	.word	0x00002dd0
        /*0434*/ 	.word	0x00000000
        /*0438*/ 	.word	0x00000080
        /*043c*/ 	.short	0x010a
        /*043e*/ 	.byte	0xff
	.zero		1


	//   ....[53]....
        /*0440*/ 	.word	0x000032e0
        /*0444*/ 	.word	0x00000000
        /*0448*/ 	.word	0x00000070
        /*044c*/ 	.short	0x010a
        /*044e*/ 	.byte	0xff
	.zero		1


	//   ....[54]....
        /*0450*/ 	.word	0x000033f0
        /*0454*/ 	.word	0x00000003
        /*0458*/ 	.word	0x00000000
        /*045c*/ 	.short	0x0101
        /*045e*/ 	.byte	0xff
	.zero		1


	//   ....[55]....
        /*0460*/ 	.word	0x00003400
        /*0464*/ 	.word	0x000000ff
        /*0468*/ 	.word	0x00000000
        /*046c*/ 	.short	0x010a
        /*046e*/ 	.byte	0x04
	.zero		1


	//   ....[56]....
        /*0470*/ 	.word	0x00003480
        /*0474*/ 	.word	0x000000ff
        /*0478*/ 	.word	0x000000b0
        /*047c*/ 	.short	0x010a
        /*047e*/ 	.byte	0x4b
	.zero		1


	//   ....[57]....
        /*0480*/ 	.word	0x00003560
        /*0484*/ 	.word	0x000000ff
        /*0488*/ 	.word	0x00000000
        /*048c*/ 	.short	0x010a
        /*048e*/ 	.byte	0x05
	.zero		1


	//   ....[58]....
        /*0490*/ 	.word	0x000036b0
        /*0494*/ 	.word	0x000000ff
        /*0498*/ 	.word	0x00000000
        /*049c*/ 	.short	0x010a
        /*049e*/ 	.byte	0x07
	.zero		1


	//   ....[59]....
        /*04a0*/ 	.word	0x00003de0
        /*04a4*/ 	.word	0x000000ff
        /*04a8*/ 	.word	0x00000000
        /*04ac*/ 	.short	0x010a
        /*04ae*/ 	.byte	0x04
	.zero		1


	//   ....[60]....
        /*04b0*/ 	.word	0x00003e70
        /*04b4*/ 	.word	0x000000ff
        /*04b8*/ 	.word	0x00000000
        /*04bc*/ 	.short	0x010a
        /*04be*/ 	.byte	0x05
	.zero		1


	//   ....[61]....
        /*04c0*/ 	.word	0x00003f00
        /*04c4*/ 	.word	0x000000ff
        /*04c8*/ 	.word	0x00000000
        /*04cc*/ 	.short	0x010a
        /*04ce*/ 	.byte	0x05
	.zero		1


	//   ....[62]....
        /*04d0*/ 	.word	0x00003f90
        /*04d4*/ 	.word	0x000000ff
        /*04d8*/ 	.word	0x00000000
        /*04dc*/ 	.short	0x010a
        /*04de*/ 	.byte	0x04
	.zero		1


	//   ....[63]....
        /*04e0*/ 	.word	0x000043d0
        /*04e4*/ 	.word	0x00000000
        /*04e8*/ 	.word	0x00000070
        /*04ec*/ 	.short	0x010a
        /*04ee*/ 	.byte	0xff
	.zero		1


	//   ....[64]....
        /*04f0*/ 	.word	0x00004490
        /*04f4*/ 	.word	0x00000000
        /*04f8*/ 	.word	0x00000000
        /*04fc*/ 	.short	0x0101
        /*04fe*/ 	.byte	0xff
	.zero		1


	//   ....[65]....
        /*0500*/ 	.word	0x000047b0
        /*0504*/ 	.word	0x000000ff
        /*0508*/ 	.word	0x00000068
        /*050c*/ 	.short	0x010a
        /*050e*/ 	.byte	0x0d
	.zero		1


	//   ....[66]....
        /*0510*/ 	.word	0x000049d0
        /*0514*/ 	.word	0x000000ff
        /*0518*/ 	.word	0x00000048
        /*051c*/ 	.short	0x010a
        /*051e*/ 	.byte	0x04
	.zero		1


	//   ....[67]....
        /*0520*/ 	.word	0x00004bd0
        /*0524*/ 	.word	0x000000ff
        /*0528*/ 	.word	0x00000030
        /*052c*/ 	.short	0x010b
        /*052e*/ 	.byte	0x04
	.zero		1


	//   ....[68]....
        /*0530*/ 	.word	0x00004c20
        /*0534*/ 	.word	0x000000ff
        /*0538*/ 	.word	0x00000000
        /*053c*/ 	.short	0x0101
        /*053e*/ 	.byte	0x0e
	.zero		1


	//   ....[69]....
        /*0540*/ 	.word	0x00004c60
        /*0544*/ 	.word	0x000000ff
        /*0548*/ 	.word	0x00000048
        /*054c*/ 	.short	0x010a
        /*054e*/ 	.byte	0x06
	.zero		1


	//   ....[70]....
        /*0550*/ 	.word	0x00004ea0
        /*0554*/ 	.word	0x000000ff
        /*0558*/ 	.word	0x00000030
        /*055c*/ 	.short	0x010b
        /*055e*/ 	.byte	0x06
	.zero		1


	//   ....[71]....
        /*0560*/ 	.word	0x00004eb0
        /*0564*/ 	.word	0x000000ff
        /*0568*/ 	.word	0x00000000
        /*056c*/ 	.short	0x0101
        /*056e*/ 	.byte	0x04
	.zero		1


	//   ....[72]....
        /*0570*/ 	.word	0x00004f60
        /*0574*/ 	.word	0x000000ff
        /*0578*/ 	.word	0x00000000
        /*057c*/ 	.short	0x010a
        /*057e*/ 	.byte	0x04
	.zero		1


	//   ....[73]....
        /*0580*/ 	.word	0x00004ff0
        /*0584*/ 	.word	0x000000ff
        /*0588*/ 	.word	0x00000000
        /*058c*/ 	.short	0x010a
        /*058e*/ 	.byte	0x05
	.zero		1


	//   ....[74]....
        /*0590*/ 	.word	0x00005090
        /*0594*/ 	.word	0x00000000
        /*0598*/ 	.word	0x00000000
        /*059c*/ 	.short	0x010a
        /*059e*/ 	.byte	0xff
	.zero		1


	//   ....[75]....
        /*05a0*/ 	.word	0x00005410
        /*05a4*/ 	.word	0x00000000
        /*05a8*/ 	.word	0x00000070
        /*05ac*/ 	.short	0x010a
        /*05ae*/ 	.byte	0xff
	.zero		1


	//   ....[76]....
        /*05b0*/ 	.word	0x00005520
        /*05b4*/ 	.word	0x00000000
        /*05b8*/ 	.word	0x00000000
        /*05bc*/ 	.short	0x0101
        /*05be*/ 	.byte	0xff
	.zero		1


	//   ....[77]....
        /*05c0*/ 	.word	0x00005f70
        /*05c4*/ 	.word	0x00000002
        /*05c8*/ 	.word	0x00000030
        /*05cc*/ 	.short	0x010a
        /*05ce*/ 	.byte	0xff
	.zero		1


	//   ....[78]....
        /*05d0*/ 	.word	0x00005fb0
        /*05d4*/ 	.word	0x00000052
        /*05d8*/ 	.word	0x00000090
        /*05dc*/ 	.short	0x010a
        /*05de*/ 	.byte	0xff
	.zero		1


	//   ....[79]....
        /*05e0*/ 	.word	0x000060a0
        /*05e4*/ 	.word	0x00000002
        /*05e8*/ 	.word	0x00000030
        /*05ec*/ 	.short	0x010a
        /*05ee*/ 	.byte	0xff
	.zero		1


	//   ....[80]....
        /*05f0*/ 	.word	0x000062d0
        /*05f4*/ 	.word	0x00000052
        /*05f8*/ 	.word	0x00000090
        /*05fc*/ 	.short	0x010a
        /*05fe*/ 	.byte	0xff
	.zero		1


	//   ....[81]....
        /*0600*/ 	.word	0x00006960
        /*0604*/ 	.word	0x00000000
        /*0608*/ 	.word	0x00000000
        /*060c*/ 	.short	0x0101
        /*060e*/ 	.byte	0xff
	.zero		1


	//   ....[82]....
        /*0610*/ 	.word	0x00006970
        /*0614*/ 	.word	0x00000002
        /*0618*/ 	.word	0x00000030
        /*061c*/ 	.short	0x010a
        /*061e*/ 	.byte	0xff
	.zero		1


	//   ....[83]....
        /*0620*/ 	.word	0x00006a40
        /*0624*/ 	.word	0x00000002
        /*0628*/ 	.word	0x00000030
        /*062c*/ 	.short	0x010a
        /*062e*/ 	.byte	0xff
	.zero		1


	//   ....[84]....
        /*0630*/ 	.word	0x00006d30
        /*0634*/ 	.word	0x000000ff
        /*0638*/ 	.word	0x00000000
        /*063c*/ 	.short	0x0101
        /*063e*/ 	.byte	0x04
	.zero		1


	//   ....[85]....
        /*0640*/ 	.word	0x00007240
        /*0644*/ 	.word	0x00000000
        /*0648*/ 	.word	0x00000000
        /*064c*/ 	.short	0x0101
        /*064e*/ 	.byte	0xff
	.zero		1


	//   ....[86]....
        /*0650*/ 	.word	0x000074b0
        /*0654*/ 	.word	0x000000ff
        /*0658*/ 	.word	0x00000000
        /*065c*/ 	.short	0x0101
        /*065e*/ 	.byte	0x04
	.zero		1


	//   ....[87]....
        /*0660*/ 	.word	0x000074d0
        /*0664*/ 	.word	0x00000002
        /*0668*/ 	.word	0x000000e0
        /*066c*/ 	.short	0x010a
        /*066e*/ 	.byte	0xff
	.zero		1


	//   ....[88]....
        /*0670*/ 	.word	0x00007530
        /*0674*/ 	.word	0x00000002
        /*0678*/ 	.word	0x00000018
        /*067c*/ 	.short	0x010a
        /*067e*/ 	.byte	0xff
	.zero		1


	//   ....[89]....
        /*0680*/ 	.word	0x00007590
        /*0684*/ 	.word	0x00000002
        /*0688*/ 	.word	0x00000018
        /*068c*/ 	.short	0x010a
        /*068e*/ 	.byte	0xff
	.zero		1


	//   ....[90]....
        /*0690*/ 	.word	0x000075e0
        /*0694*/ 	.word	0x00000002
        /*0698*/ 	.word	0x00000070
        /*069c*/ 	.short	0x010a
        /*069e*/ 	.byte	0xff
	.zero		1


	//   ....[91]....
        /*06a0*/ 	.word	0x00007640
        /*06a4*/ 	.word	0x00000000
        /*06a8*/ 	.word	0x00000000
        /*06ac*/ 	.short	0x010a
        /*06ae*/ 	.byte	0xff
	.zero		1


	//   ....[92]....
        /*06b0*/ 	.word	0x000076a0
        /*06b4*/ 	.word	0x00000000
        /*06b8*/ 	.word	0x00000000
        /*06bc*/ 	.short	0x010a
        /*06be*/ 	.byte	0xff
	.zero		1


	//   ....[93]....
        /*06c0*/ 	.word	0x000076f0
        /*06c4*/ 	.word	0x00000000
        /*06c8*/ 	.word	0x000000d0
        /*06cc*/ 	.short	0x010a
        /*06ce*/ 	.byte	0xff
	.zero		1


	//   ....[94]....
        /*06d0*/ 	.word	0x00007750
        /*06d4*/ 	.word	0x00000000
        /*06d8*/ 	.word	0x00000080
        /*06dc*/ 	.short	0x010a
        /*06de*/ 	.byte	0xff
	.zero		1


	//   ....[95]....
        /*06e0*/ 	.word	0x000077a0
        /*06e4*/ 	.word	0x00000000
        /*06e8*/ 	.word	0x00000070
        /*06ec*/ 	.short	0x010a
        /*06ee*/ 	.byte	0xff
	.zero		1


	//   ....[96]....
        /*06f0*/ 	.word	0x00007800
        /*06f4*/ 	.word	0x00000000
        /*06f8*/ 	.word	0x00000080
        /*06fc*/ 	.short	0x010a
        /*06fe*/ 	.byte	0xff
	.zero		1


	//   ....[97]....
        /*0700*/ 	.word	0x00007850
        /*0704*/ 	.word	0x00000000
        /*0708*/ 	.word	0x00000070
        /*070c*/ 	.short	0x010a
        /*070e*/ 	.byte	0xff
	.zero		1


	//   ....[98]....
        /*0710*/ 	.word	0x000078b0
        /*0714*/ 	.word	0x00000002
        /*0718*/ 	.word	0x000000b0
        /*071c*/ 	.short	0x010a
        /*071e*/ 	.byte	0xff
	.zero		1


	//   ....[99]....
        /*0720*/ 	.word	0x00007910
        /*0724*/ 	.word	0x00000000
        /*0728*/ 	.word	0x00000000
        /*072c*/ 	.short	0x010a
        /*072e*/ 	.byte	0xff
	.zero		1


	//   ....[100]....
        /*0730*/ 	.word	0x00007970
        /*0734*/ 	.word	0x00000000
        /*0738*/ 	.word	0x00000000
        /*073c*/ 	.short	0x010a
        /*073e*/ 	.byte	0xff
	.zero		1


	//   ....[101]....
        /*0740*/ 	.word	0x000079d0
        /*0744*/ 	.word	0x00000000
        /*0748*/ 	.word	0x00000000
        /*074c*/ 	.short	0x010a
        /*074e*/ 	.byte	0xff
	.zero		1


	//   ....[102]....
        /*0750*/ 	.word	0x00007a30
        /*0754*/ 	.word	0x00000000
        /*0758*/ 	.word	0x00000000
        /*075c*/ 	.short	0x010a
        /*075e*/ 	.byte	0xff
	.zero		1


	//   ....[103]....
        /*0760*/ 	.word	0x00007a90
        /*0764*/ 	.word	0x00000000
        /*0768*/ 	.word	0x00000000
        /*076c*/ 	.short	0x010a
        /*076e*/ 	.byte	0xff
	.zero		1


	//   ....[104]....
        /*0770*/ 	.word	0x00007ae0
        /*0774*/ 	.word	0x00000000
        /*0778*/ 	.word	0x00000070
        /*077c*/ 	.short	0x010a
        /*077e*/ 	.byte	0xff
	.zero		1


	//   ....[105]....
        /*0780*/ 	.word	0x00007b40
        /*0784*/ 	.word	0x00000000
        /*0788*/ 	.word	0x00000068
        /*078c*/ 	.short	0x010a
        /*078e*/ 	.byte	0xff
	.zero		1


	//   ....[106]....
        /*0790*/ 	.word	0x00007ba0
        /*0794*/ 	.word	0x00000000
        /*0798*/ 	.word	0x00000048
        /*079c*/ 	.short	0x010a
        /*079e*/ 	.byte	0xff
	.zero		1


	//   ....[107]....
        /*07a0*/ 	.word	0x00007c00
        /*07a4*/ 	.word	0x00000000
        /*07a8*/ 	.word	0x00000048
        /*07ac*/ 	.short	0x010a
        /*07ae*/ 	.byte	0xff
	.zero		1


	//   ....[108]....
        /*07b0*/ 	.word	0x00007c60
        /*07b4*/ 	.word	0x00000000
        /*07b8*/ 	.word	0x00000000
        /*07bc*/ 	.short	0x010a
        /*07be*/ 	.byte	0xff
	.zero		1


	//   ....[109]....
        /*07c0*/ 	.word	0x00007cc0
        /*07c4*/ 	.word	0x00000000
        /*07c8*/ 	.word	0x00000000
        /*07cc*/ 	.short	0x010a
        /*07ce*/ 	.byte	0xff
	.zero		1


	//   ....[110]....
        /*07d0*/ 	.word	0x00007d10
        /*07d4*/ 	.word	0x00000000
        /*07d8*/ 	.word	0x00000070
        /*07dc*/ 	.short	0x010a
        /*07de*/ 	.byte	0xff
	.zero		1


	//   ....[111]....
        /*07e0*/ 	.word	0x00007d60
        /*07e4*/ 	.word	0x00000002
        /*07e8*/ 	.word	0x00000030
        /*07ec*/ 	.short	0x010a
        /*07ee*/ 	.byte	0xff
	.zero		1


	//   ....[112]....
        /*07f0*/ 	.word	0x00007db0
        /*07f4*/ 	.word	0x00000052
        /*07f8*/ 	.word	0x00000090
        /*07fc*/ 	.short	0x010a
        /*07fe*/ 	.byte	0xff
	.zero		1


	//   ....[113]....
        /*0800*/ 	.word	0x00007e00
        /*0804*/ 	.word	0x00000002
        /*0808*/ 	.word	0x00000030
        /*080c*/ 	.short	0x010a
        /*080e*/ 	.byte	0xff
	.zero		1


	//----- nvinfo : EIATTR_NUM_MBARRIERS
	.align		4
.L_47:
        /*0810*/ 	.byte	0x03, 0x38
        /*0812*/ 	.short	0x001e


	//----- nvinfo : EIATTR_EXIT_INSTR_OFFSETS
	.align		4
        /*0814*/ 	.byte	0x04, 0x1c
        /*0816*/ 	.short	(.L_49 - .L_48)


	//   ....[0]....
.L_48:
        /*0818*/ 	.word	0x000028b0


	//   ....[1]....
        /*081c*/ 	.word	0x00002da0


	//   ....[2]....
        /*0820*/ 	.word	0x00002e00


	//   ....[3]....
        /*0824*/ 	.word	0x00004200


	//   ....[4]....
        /*0828*/ 	.word	0x000050c0


	//   ....[5]....
        /*082c*/ 	.word	0x00005100


	//   ....[6]....
        /*0830*/ 	.word	0x000073a0


	//   ....[7]....
        /*0834*/ 	.word	0x00007420


	//   ....[8]....
        /*0838*/ 	.word	0x00007450


	//   ....[9]....
        /*083c*/ 	.word	0x000074c0


	//----- nvinfo : EIATTR_MAX_THREADS
	.align		4
.L_49:
        /*0840*/ 	.byte	0x04, 0x05
        /*0842*/ 	.short	(.L_51 - .L_50)
.L_50:
        /*0844*/ 	.word	0x00000100
        /*0848*/ 	.word	0x00000001
        /*084c*/ 	.word	0x00000001


	//----- nvinfo : EIATTR_CRS_STACK_SIZE
	.align		4
.L_51:
        /*0850*/ 	.byte	0x04, 0x1e
        /*0852*/ 	.short	(.L_53 - .L_52)
.L_52:
        /*0854*/ 	.word	0x00000000


	//----- nvinfo : EIATTR_CBANK_PARAM_SIZE
	.align		4
.L_53:
        /*0858*/ 	.byte	0x03, 0x19
        /*085a*/ 	.short	0x0800


	//----- nvinfo : EIATTR_PARAM_CBANK
	.align		4
        /*085c*/ 	.byte	0x04, 0x0a
        /*085e*/ 	.short	(.L_55 - .L_54)
	.align		4
.L_54:
        /*0860*/ 	.word	index@(.nv.constant0._ZN7cutlass13device_kernelINS_4gemm6kernel13GemmUniversalIN4cute5tupleIJiiiiEEENS1_10collective13CollectiveMmaINS1_35MainloopSm100TmaUmmaWarpSpecializedILi3ELi2ELi4ENS5_IJNS4_1CILi1EEESB_SB_EEEEENS5_IJNSA_ILi64EEESE_NSA_ILi128EEEEEEfNS5_IJlSB_lEEEfSH_NS4_8TiledMMAINS4_8MMA_AtomIJNS4_17SM100_MMA_TF32_SSINS_10tfloat32_tESL_fLi64ELi64ELNS4_4UMMA5MajorE0ELSN_0ELNSM_7ScaleInE0ELSO_0EEEEEENS4_6LayoutISC_NS5_IJNSA_ILi0EEESS_SS_EEEEENS5_IJNS4_10UnderscoreESV_SV_EEEEENS4_13SM90_TMA_LOADENS4_14ComposedLayoutINS4_7SwizzleILi3ELi4ELi3EEENS4_18smem_ptr_flag_bitsILi32EEENSR_INS5_IJNSA_ILi8EEENSA_ILi32EEEEEENS5_IJS15_SB_EEEEEEEvNS4_8identityESY_S19_vS1A_EENS_8epilogue10collective18CollectiveEpilogueINS1C_23Sm100TmaWarpSpecializedILi3ELi2ELi16ELb1ELb0EEEJSG_NS5_IJNSR_ISE_SB_EENSR_IS15_SB_EEEEEfSH_fSH_NS1C_6fusion15FusionCallbacksIS1G_NS1K_17LinearCombinationIffffLNS_15FloatRoundStyleE2EEESG_S1J_JEEENS4_5SM1004TMEM4LOAD26SM100_TMEM_LOAD_16dp128b8xESY_S19_NS4_17SM75_U32x4_LDSM_NENS4_14SM90_TMA_STOREES19_NS4_17SM90_U32x4_STSM_NENS4_39AutoVectorizingCopyWithAssumedAlignmentILi128EEEEEEvvEEEEvNT_6ParamsE)
        /*0864*/ 	.short	0x0380
        /*0866*/ 	.short	0x0800


	//----- nvinfo : EIATTR_SW_WAR
	.align		4
.L_55:
        /*0868*/ 	.byte	0x04, 0x36
        /*086a*/ 	.short	(.L_57 - .L_56)
.L_56:
        /*086c*/ 	.word	0x00000008
.L_57:


//--------------------- .nv.callgraph             --------------------------
	.section	.nv.callgraph,"",@"SHT_CUDA_CALLGRAPH"
	.align	4
	.sectionentsize	8
	.align		4
        /*0000*/ 	.word	0x00000000
	.align		4
        /*0004*/ 	.word	0xffffffff
	.align		4
        /*0008*/ 	.word	index@(_ZN7cutlass13device_kernelINS_4gemm6kernel13GemmUniversalIN4cute5tupleIJiiiiEEENS1_10collective13CollectiveMmaINS1_35MainloopSm100TmaUmmaWarpSpecializedILi3ELi2ELi4ENS5_IJNS4_1CILi1EEESB_SB_EEEEENS5_IJNSA_ILi64EEESE_NSA_ILi128EEEEEEfNS5_IJlSB_lEEEfSH_NS4_8TiledMMAINS4_8MMA_AtomIJNS4_17SM100_MMA_TF32_SSINS_10tfloat32_tESL_fLi64ELi64ELNS4_4UMMA5MajorE0ELSN_0ELNSM_7ScaleInE0ELSO_0EEEEEENS4_6LayoutISC_NS5_IJNSA_ILi0EEESS_SS_EEEEENS5_IJNS4_10UnderscoreESV_SV_EEEEENS4_13SM90_TMA_LOADENS4_14ComposedLayoutINS4_7SwizzleILi3ELi4ELi3EEENS4_18smem_ptr_flag_bitsILi32EEENSR_INS5_IJNSA_ILi8EEENSA_ILi32EEEEEENS5_IJS15_SB_EEEEEEEvNS4_8identityESY_S19_vS1A_EENS_8epilogue10collective18CollectiveEpilogueINS1C_23Sm100TmaWarpSpecializedILi3ELi2ELi16ELb1ELb0EEEJSG_NS5_IJNSR_ISE_SB_EENSR_IS15_SB_EEEEEfSH_fSH_NS1C_6fusion15FusionCallbacksIS1G_NS1K_17LinearCombinationIffffLNS_15FloatRoundStyleE2EEESG_S1J_JEEENS4_5SM1004TMEM4LOAD26SM100_TMEM_LOAD_16dp128b8xESY_S19_NS4_17SM75_U32x4_LDSM_NENS4_14SM90_TMA_STOREES19_NS4_17SM90_U32x4_STSM_NENS4_39AutoVectorizingCopyWithAssumedAlignmentILi128EEEEEEvvEEEEvNT_6ParamsE)
	.align		4
        /*000c*/ 	.word	index@(__assertfail)
	.align		4
        /*0010*/ 	.word	0x00000000
	.align		4
        /*0014*/ 	.word	0xfffffffe
	.align		4
        /*0018*/ 	.word	0x00000000
	.align		4
        /*001c*/ 	.word	0xfffffffd
	.align		4
        /*0020*/ 	.word	0x00000000
	.align		4
        /*0024*/ 	.word	0xfffffffc


//--------------------- .nv.constant4             --------------------------
	.section	.nv.constant4,"a",@progbits
	.align	8
	.align		8
.nv.constant4:
        /*0000*/ 	.dword	__assertfail
	.align		8
        /*0008*/ 	.dword	__unnamed_1
	.align		8
        /*0010*/ 	.dword	__unnamed_2
	.align		8
        /*0018*/ 	.dword	_ZN40_INTERNAL_1416dc38_4_k_cu_5cada279_276734cuda3std3__45__cpo5beginE
	.align		8
        /*0020*/ 	.dword	_ZN40_INTERNAL_1416dc38_4_k_cu_5cada279_276734cuda3std3__45__cpo3endE
	.align		8
        /*0028*/ 	.dword	_ZN40_INTERNAL_1416dc38_4_k_cu_5cada279_276734cuda3std3__45__cpo6cbeginE
	.align		8
        /*0030*/ 	.dword	_ZN40_INTERNAL_1416dc38_4_k_cu_5cada279_276734cuda3std3__45__cpo4cendE
	.align		8
        /*0038*/ 	.dword	_ZN40_INTERNAL_1416dc38_4_k_cu_5cada279_276734cuda3std3__442_GLOBAL__N__1416dc38_4_k_cu_5cada279_276736ignoreE
	.align		8
        /*0040*/ 	.dword	_ZN40_INTERNAL_1416dc38_4_k_cu_5cada279_276734cuda3std3__419piecewise_constructE
	.align		8
        /*0048*/ 	.dword	_ZN40_INTERNAL_1416dc38_4_k_cu_5cada279_276734cuda3std3__48in_placeE
	.align		8
        /*0050*/ 	.dword	_ZN40_INTERNAL_1416dc38_4_k_cu_5cada279_276734cuda3std6ranges3__45__cpo4swapE
	.align		8
        /*0058*/ 	.dword	_ZN40_INTERNAL_1416dc38_4_k_cu_5cada279_276734cuda3std6ranges3__45__cpo9iter_moveE
	.align		8
        /*0060*/ 	.dword	_ZN40_INTERNAL_1416dc38_4_k_cu_5cada279_276734cute7productE
	.align		8
        /*0068*/ 	.dword	_ZN40_INTERNAL_1416dc38_4_k_cu_5cada279_276734cute1_E
	.align		8
        /*0070*/ 	.dword	$str$25
	.align		8
        /*0078*/ 	.dword	$str$26
	.align		8
        /*0080*/ 	.dword	$str$27
	.align		8
        /*0088*/ 	.dword	$str$28


//--------------------- .text._ZN7cutlass13device_kernelINS_4gemm6kernel13GemmUniversalIN4cute5tupleIJiiiiEEENS1_10collective13CollectiveMmaINS1_35MainloopSm100TmaUmmaWarpSpecializedILi3ELi2ELi4ENS5_IJNS4_1CILi1EEESB_SB_EEEEENS5_IJNSA_ILi64EEESE_NSA_ILi128EEEEEEfNS5_IJlSB_lEEEfSH_NS4_8TiledMMAINS4_8MMA_AtomIJNS4_17SM100_MMA_TF32_SSINS_10tfloat32_tESL_fLi64ELi64ELNS4_4UMMA5MajorE0ELSN_0ELNSM_7ScaleInE0ELSO_0EEEEEENS4_6LayoutISC_NS5_IJNSA_ILi0EEESS_SS_EEEEENS5_IJNS4_10UnderscoreESV_SV_EEEEENS4_13SM90_TMA_LOADENS4_14ComposedLayoutINS4_7SwizzleILi3ELi4ELi3EEENS4_18smem_ptr_flag_bitsILi32EEENSR_INS5_IJNSA_ILi8EEENSA_ILi32EEEEEENS5_IJS15_SB_EEEEEEEvNS4_8identityESY_S19_vS1A_EENS_8epilogue10collective18CollectiveEpilogueINS1C_23Sm100TmaWarpSpecializedILi3ELi2ELi16ELb1ELb0EEEJSG_NS5_IJNSR_ISE_SB_EENSR_IS15_SB_EEEEEfSH_fSH_NS1C_6fusion15FusionCallbacksIS1G_NS1K_17LinearCombinationIffffLNS_15FloatRoundStyleE2EEESG_S1J_JEEENS4_5SM1004TMEM4LOAD26SM100_TMEM_LOAD_16dp128b8xESY_S19_NS4_17SM75_U32x4_LDSM_NENS4_14SM90_TMA_STOREES19_NS4_17SM90_U32x4_STSM_NENS4_39AutoVectorizingCopyWithAssumedAlignmentILi128EEEEEEvvEEEEvNT_6ParamsE --------------------------
	.section	.text._ZN7cutlass13device_kernelINS_4gemm6kernel13GemmUniversalIN4cute5tupleIJiiiiEEENS1_10collective13CollectiveMmaINS1_35MainloopSm100TmaUmmaWarpSpecializedILi3ELi2ELi4ENS5_IJNS4_1CILi1EEESB_SB_EEEEENS5_IJNSA_ILi64EEESE_NSA_ILi128EEEEEEfNS5_IJlSB_lEEEfSH_NS4_8TiledMMAINS4_8MMA_AtomIJNS4_17SM100_MMA_TF32_SSINS_10tfloat32_tESL_fLi64ELi64ELNS4_4UMMA5MajorE0ELSN_0ELNSM_7ScaleInE0ELSO_0EEEEEENS4_6LayoutISC_NS5_IJNSA_ILi0EEESS_SS_EEEEENS5_IJNS4_10UnderscoreESV_SV_EEEEENS4_13SM90_TMA_LOADENS4_14ComposedLayoutINS4_7SwizzleILi3ELi4ELi3EEENS4_18smem_ptr_flag_bitsILi32EEENSR_INS5_IJNSA_ILi8EEENSA_ILi32EEEEEENS5_IJS15_SB_EEEEEEEvNS4_8identityESY_S19_vS1A_EENS_8epilogue10collective18CollectiveEpilogueINS1C_23Sm100TmaWarpSpecializedILi3ELi2ELi16ELb1ELb0EEEJSG_NS5_IJNSR_ISE_SB_EENSR_IS15_SB_EEEEEfSH_fSH_NS1C_6fusion15FusionCallbacksIS1G_NS1K_17LinearCombinationIffffLNS_15FloatRoundStyleE2EEESG_S1J_JEEENS4_5SM1004TMEM4LOAD26SM100_TMEM_LOAD_16dp128b8xESY_S19_NS4_17SM75_U32x4_LDSM_NENS4_14SM90_TMA_STOREES19_NS4_17SM90_U32x4_STSM_NENS4_39AutoVectorizingCopyWithAssumedAlignmentILi128EEEEEEvvEEEEvNT_6ParamsE,"ax",@progbits
	.align	128
.text._ZN7cutlass13device_kernelINS_4gemm6kernel13GemmUniversalIN4cute5tupleIJiiiiEEENS1_10collective13CollectiveMmaINS1_35MainloopSm100TmaUmmaWarpSpecializedILi3ELi2ELi4ENS5_IJNS4_1CILi1EEESB_SB_EEEEENS5_IJNSA_ILi64EEESE_NSA_ILi128EEEEEEfNS5_IJlSB_lEEEfSH_NS4_8TiledMMAINS4_8MMA_AtomIJNS4_17SM100_MMA_TF32_SSINS_10tfloat32_tESL_fLi64ELi64ELNS4_4UMMA5MajorE0ELSN_0ELNSM_7ScaleInE0ELSO_0EEEEEENS4_6LayoutISC_NS5_IJNSA_ILi0EEESS_SS_EEEEENS5_IJNS4_10UnderscoreESV_SV_EEEEENS4_13SM90_TMA_LOADENS4_14ComposedLayoutINS4_7SwizzleILi3ELi4ELi3EEENS4_18smem_ptr_flag_bitsILi32EEENSR_INS5_IJNSA_ILi8EEENSA_ILi32EEEEEENS5_IJS15_SB_EEEEEEEvNS4_8identityESY_S19_vS1A_EENS_8epilogue10collective18CollectiveEpilogueINS1C_23Sm100TmaWarpSpecializedILi3ELi2ELi16ELb1ELb0EEEJSG_NS5_IJNSR_ISE_SB_EENSR_IS15_SB_EEEEEfSH_fSH_NS1C_6fusion15FusionCallbacksIS1G_NS1K_17LinearCombinationIffffLNS_15FloatRoundStyleE2EEESG_S1J_JEEENS4_5SM1004TMEM4LOAD26SM100_TMEM_LOAD_16dp128b8xESY_S19_NS4_17SM75_U32x4_LDSM_NENS4_14SM90_TMA_STOREES19_NS4_17SM90_U32x4_STSM_NENS4_39AutoVectorizingCopyWithAssumedAlignmentILi128EEEEEEvvEEEEvNT_6ParamsE:
        .type           _ZN7cutlass13device_kernelINS_4gemm6kernel13GemmUniversalIN4cute5tupleIJiiiiEEENS1_10collective13CollectiveMmaINS1_35MainloopSm100TmaUmmaWarpSpecializedILi3ELi2ELi4ENS5_IJNS4_1CILi1EEESB_SB_EEEEENS5_IJNSA_ILi64EEESE_NSA_ILi128EEEEEEfNS5_IJlSB_lEEEfSH_NS4_8TiledMMAINS4_8MMA_AtomIJNS4_17SM100_MMA_TF32_SSINS_10tfloat32_tESL_fLi64ELi64ELNS4_4UMMA5MajorE0ELSN_0ELNSM_7ScaleInE0ELSO_0EEEEEENS4_6LayoutISC_NS5_IJNSA_ILi0EEESS_SS_EEEEENS5_IJNS4_10UnderscoreESV_SV_EEEEENS4_13SM90_TMA_LOADENS4_14ComposedLayoutINS4_7SwizzleILi3ELi4ELi3EEENS4_18smem_ptr_flag_bitsILi32EEENSR_INS5_IJNSA_ILi8EEENSA_ILi32EEEEEENS5_IJS15_SB_EEEEEEEvNS4_8identityESY_S19_vS1A_EENS_8epilogue10collective18CollectiveEpilogueINS1C_23Sm100TmaWarpSpecializedILi3ELi2ELi16ELb1ELb0EEEJSG_NS5_IJNSR_ISE_SB_EENSR_IS15_SB_EEEEEfSH_fSH_NS1C_6fusion15FusionCallbacksIS1G_NS1K_17LinearCombinationIffffLNS_15FloatRoundStyleE2EEESG_S1J_JEEENS4_5SM1004TMEM4LOAD26SM100_TMEM_LOAD_16dp128b8xESY_S19_NS4_17SM75_U32x4_LDSM_NENS4_14SM90_TMA_STOREES19_NS4_17SM90_U32x4_STSM_NENS4_39AutoVectorizingCopyWithAssumedAlignmentILi128EEEEEEvvEEEEvNT_6ParamsE,@function
        .size           _ZN7cutlass13device_kernelINS_4gemm6kernel13GemmUniversalIN4cute5tupleIJiiiiEEENS1_10collective13CollectiveMmaINS1_35MainloopSm100TmaUmmaWarpSpecializedILi3ELi2ELi4ENS5_IJNS4_1CILi1EEESB_SB_EEEEENS5_IJNSA_ILi64EEESE_NSA_ILi128EEEEEEfNS5_IJlSB_lEEEfSH_NS4_8TiledMMAINS4_8MMA_AtomIJNS4_17SM100_MMA_TF32_SSINS_10tfloat32_tESL_fLi64ELi64ELNS4_4UMMA5MajorE0ELSN_0ELNSM_7ScaleInE0ELSO_0EEEEEENS4_6LayoutISC_NS5_IJNSA_ILi0EEESS_SS_EEEEENS5_IJNS4_10UnderscoreESV_SV_EEEEENS4_13SM90_TMA_LOADENS4_14ComposedLayoutINS4_7SwizzleILi3ELi4ELi3EEENS4_18smem_ptr_flag_bitsILi32EEENSR_INS5_IJNSA_ILi8EEENSA_ILi32EEEEEENS5_IJS15_SB_EEEEEEEvNS4_8identityESY_S19_vS1A_EENS_8epilogue10collective18CollectiveEpilogueINS1C_23Sm100TmaWarpSpecializedILi3ELi2ELi16ELb1ELb0EEEJSG_NS5_IJNSR_ISE_SB_EENSR_IS15_SB_EEEEEfSH_fSH_NS1C_6fusion15FusionCallbacksIS1G_NS1K_17LinearCombinationIffffLNS_15FloatRoundStyleE2EEESG_S1J_JEEENS4_5SM1004TMEM4LOAD26SM100_TMEM_LOAD_16dp128b8xESY_S19_NS4_17SM75_U32x4_LDSM_NENS4_14SM90_TMA_STOREES19_NS4_17SM90_U32x4_STSM_NENS4_39AutoVectorizingCopyWithAssumedAlignmentILi128EEEEEEvvEEEEvNT_6ParamsE,(.L_x_155 - _ZN7cutlass13device_kernelINS_4gemm6kernel13GemmUniversalIN4cute5tupleIJiiiiEEENS1_10collective13CollectiveMmaINS1_35MainloopSm100TmaUmmaWarpSpecializedILi3ELi2ELi4ENS5_IJNS4_1CILi1EEESB_SB_EEEEENS5_IJNSA_ILi64EEESE_NSA_ILi128EEEEEEfNS5_IJlSB_lEEEfSH_NS4_8TiledMMAINS4_8MMA_AtomIJNS4_17SM100_MMA_TF32_SSINS_10tfloat32_tESL_fLi64ELi64ELNS4_4UMMA5MajorE0ELSN_0ELNSM_7ScaleInE0ELSO_0EEEEEENS4_6LayoutISC_NS5_IJNSA_ILi0EEESS_SS_EEEEENS5_IJNS4_10UnderscoreESV_SV_EEEEENS4_13SM90_TMA_LOADENS4_14ComposedLayoutINS4_7SwizzleILi3ELi4ELi3EEENS4_18smem_ptr_flag_bitsILi32EEENSR_INS5_IJNSA_ILi8EEENSA_ILi32EEEEEENS5_IJS15_SB_EEEEEEEvNS4_8identityESY_S19_vS1A_EENS_8epilogue10collective18CollectiveEpilogueINS1C_23Sm100TmaWarpSpecializedILi3ELi2ELi16ELb1ELb0EEEJSG_NS5_IJNSR_ISE_SB_EENSR_IS15_SB_EEEEEfSH_fSH_NS1C_6fusion15FusionCallbacksIS1G_NS1K_17LinearCombinationIffffLNS_15FloatRoundStyleE2EEESG_S1J_JEEENS4_5SM1004TMEM4LOAD26SM100_TMEM_LOAD_16dp128b8xESY_S19_NS4_17SM75_U32x4_LDSM_NENS4_14SM90_TMA_STOREES19_NS4_17SM90_U32x4_STSM_NENS4_39AutoVectorizingCopyWithAssumedAlignmentILi128EEEEEEvvEEEEvNT_6ParamsE)
        .other          _ZN7cutlass13device_kernelINS_4gemm6kernel13GemmUniversalIN4cute5tupleIJiiiiEEENS1_10collective13CollectiveMmaINS1_35MainloopSm100TmaUmmaWarpSpecializedILi3ELi2ELi4ENS5_IJNS4_1CILi1EEESB_SB_EEEEENS5_IJNSA_ILi64EEESE_NSA_ILi128EEEEEEfNS5_IJlSB_lEEEfSH_NS4_8TiledMMAINS4_8MMA_AtomIJNS4_17SM100_MMA_TF32_SSINS_10tfloat32_tESL_fLi64ELi64ELNS4_4UMMA5MajorE0ELSN_0ELNSM_7ScaleInE0ELSO_0EEEEEENS4_6LayoutISC_NS5_IJNSA_ILi0EEESS_SS_EEEEENS5_IJNS4_10UnderscoreESV_SV_EEEEENS4_13SM90_TMA_LOADENS4_14ComposedLayoutINS4_7SwizzleILi3ELi4ELi3EEENS4_18smem_ptr_flag_bitsILi32EEENSR_INS5_IJNSA_ILi8EEENSA_ILi32EEEEEENS5_IJS15_SB_EEEEEEEvNS4_8identityESY_S19_vS1A_EENS_8epilogue10collective18CollectiveEpilogueINS1C_23Sm100TmaWarpSpecializedILi3ELi2ELi16ELb1ELb0EEEJSG_NS5_IJNSR_ISE_SB_EENSR_IS15_SB_EEEEEfSH_fSH_NS1C_6fusion15FusionCallbacksIS1G_NS1K_17LinearCombinationIffffLNS_15FloatRoundStyleE2EEESG_S1J_JEEENS4_5SM1004TMEM4LOAD26SM100_TMEM_LOAD_16dp128b8xESY_S19_NS4_17SM75_U32x4_LDSM_NENS4_14SM90_TMA_STOREES19_NS4_17SM90_U32x4_STSM_NENS4_39AutoVectorizingCopyWithAssumedAlignmentILi128EEEEEEvvEEEEvNT_6ParamsE,@"STO_CUDA_ENTRY STV_DEFAULT"
_ZN7cutlass13device_kernelINS_4gemm6kernel13GemmUniversalIN4cute5tupleIJiiiiEEENS1_10collective13CollectiveMmaINS1_35MainloopSm100TmaUmmaWarpSpecializedILi3ELi2ELi4ENS5_IJNS4_1CILi1EEESB_SB_EEEEENS5_IJNSA_ILi64EEESE_NSA_ILi128EEEEEEfNS5_IJlSB_lEEEfSH_NS4_8TiledMMAINS4_8MMA_AtomIJNS4_17SM100_MMA_TF32_SSINS_10tfloat32_tESL_fLi64ELi64ELNS4_4UMMA5MajorE0ELSN_0ELNSM_7ScaleInE0ELSO_0EEEEEENS4_6LayoutISC_NS5_IJNSA_ILi0EEESS_SS_EEEEENS5_IJNS4_10UnderscoreESV_SV_EEEEENS4_13SM90_TMA_LOADENS4_14ComposedLayoutINS4_7SwizzleILi3ELi4ELi3EEENS4_18smem_ptr_flag_bitsILi32EEENSR_INS5_IJNSA_ILi8EEENSA_ILi32EEEEEENS5_IJS15_SB_EEEEEEEvNS4_8identityESY_S19_vS1A_EENS_8epilogue10collective18CollectiveEpilogueINS1C_23Sm100TmaWarpSpecializedILi3ELi2ELi16ELb1ELb0EEEJSG_NS5_IJNSR_ISE_SB_EENSR_IS15_SB_EEEEEfSH_fSH_NS1C_6fusion15FusionCallbacksIS1G_NS1K_17LinearCombinationIffffLNS_15FloatRoundStyleE2EEESG_S1J_JEEENS4_5SM1004TMEM4LOAD26SM100_TMEM_LOAD_16dp128b8xESY_S19_NS4_17SM75_U32x4_LDSM_NENS4_14SM90_TMA_STOREES19_NS4_17SM90_U32x4_STSM_NENS4_39AutoVectorizingCopyWithAssumedAlignmentILi128EEEEEEvvEEEEvNT_6ParamsE:
[----:B------:R-:W1:Y:S01]  /*0000*/  LDC R1, c[0x0][0x37c] ;  /* 0x0000df00ff017b82 */ /* 0x000e620000000800 */
[----:B------:R-:W2:Y:S01]  /*0010*/  S2R R75, SR_TID.X ;  /* 0x00000000004b7919 */ /* 0x000ea20000002100 */
[----:B------:R-:W3:Y:S01]  /*0020*/  LDCU.64 UR8, c[0x0][0x890] ;  /* 0x00011200ff0877ac */ /* 0x000ee20008000a00 */
[----:B------:R-:W-:Y:S02]  /*0030*/  PRMT R64, RZ, 0x7610, R64 ;  /* 0x00007610ff407816 */ /* 0x000fe40000000040 */
[----:B------:R-:W-:Y:S01]  /*0040*/  ELECT P5, URZ, PT ;  /* 0x0000000000ff782f */ /* 0x000fe200038a0000 */
[----:B------:R-:W4:Y:S01]  /*0050*/  LDCU.64 UR56, c[0x0][0x358] ;  /* 0x00006b00ff3877ac */ /* 0x000f220008000a00 */
[----:B---3--:R-:W-:-:S04]  /*0060*/  UISETP.NE.U32.AND UP0, UPT, UR8, URZ, UPT ;  /* 0x000000ff0800728c */ /* 0x008fc8000bf05070 */
[----:B------:R-:W-:Y:S01]  /*0070*/  UISETP.NE.AND.EX UP0, UPT, UR9, URZ, UPT, UP0 ;  /* 0x000000ff0900728c */ /* 0x000fe2000bf05300 */
[----:B--2---:R-:W-:-:S05]  /*0080*/  SHF.R.U32.HI R69, RZ, 0x5, R75 ;  /* 0x00000005ff457819 */ /* 0x004fca000001164b */
[----:B------:R-:W2:Y:S02]  /*0090*/  SHFL.IDX PT, R0, R69, RZ, 0x1f ;  /* 0x00001fff45007589 */ /* 0x000ea400000e0000 */
[----:B--2---:R-:W-:Y:S01]  /*00a0*/  R2UR UR10, R0 ;  /* 0x00000000000a72ca */ /* 0x004fe200000e0000 */
[----:B-1--4-:R-:W-:-:S14]  /*00b0*/  BRA.U UP0, `(.L_x_0) ;  /* 0x00000001002c7547 */ /* 0x012fdc000b800000 */
[----:B------:R-:W1:Y:S02]  /*00c0*/  LDCU.64 UR4, c[0x0][0x888] ;  /* 0x00011100ff0477ac */ /* 0x000e640008000a00 */
[----:B-1----:R-:W-:-:S04]  /*00d0*/  UISETP.NE.U32.AND UP0, UPT, UR4, URZ, UPT ;  /* 0x000000ff0400728c */ /* 0x002fc8000bf05070 */
[----:B------:R-:W-:-:S09]  /*00e0*/  UISETP.NE.AND.EX UP0, UPT, UR5, URZ, UPT, UP0 ;  /* 0x000000ff0500728c */ /* 0x000fd2000bf05300 */
[----:B------:R-:W-:Y:S05]  /*00f0*/  BRA.U !UP0, `(.L_x_1) ;  /* 0x0000000108107547 */ /* 0x000fea000b800000 */
[----:B------:R-:W1:Y:S02]  /*0100*/  LDC.64 R2, c[0x0][0x888] ;  /* 0x00022200ff027b82 */ /* 0x000e640000000a00 */
[----:B-1----:R1:W5:Y:S01]  /*0110*/  LDG.E R35, desc[UR56][R2.64] ;  /* 0x0000003802237981 */ /* 0x002362000c1e1900 */
[----:B------:R-:W-:Y:S01]  /*0120*/  HFMA2 R64, -RZ, RZ, 0, 5.9604644775390625e-08 ;  /* 0x00000001ff407431 */ /* 0x000fe200000001ff */
[----:B------:R-:W-:Y:S05]  /*0130*/  BRA `(.L_x_0) ;  /* 0x00000000000c7947 */ /* 0x000fea0003800000 */
.L_x_1:
[----:B------:R-:W1:Y:S01]  /*0140*/  LDCU UR4, c[0x0][0x880] ;  /* 0x00011000ff0477ac */ /* 0x000e620008000800 */
[----:B------:R-:W-:Y:S01]  /*0150*/  HFMA2 R64, -RZ, RZ, 0, 5.9604644775390625e-08 ;  /* 0x00000001ff407431 */ /* 0x000fe200000001ff */
[----:B-1----:R-:W-:-:S07]  /*0160*/  MOV R35, UR4 ;  /* 0x0000000400237c02 */ /* 0x002fce0008000f00 */
.L_x_0:
[----:B------:R-:W2:Y:S02]  /*0170*/  LDCU.64 UR4, c[0x0][0x8b0] ;  /* 0x00011600ff0477ac */ /* 0x000ea40008000a00 */
[----:B--2---:R-:W-:-:S04]  /*0180*/  UISETP.NE.U32.AND UP0, UPT, UR4, URZ, UPT ;  /* 0x000000ff0400728c */ /* 0x004fc8000bf05070 */
[----:B------:R-:W-:-:S09]  /*0190*/  UISETP.NE.AND.EX UP0, UPT, UR5, URZ, UPT, UP0 ;  /* 0x000000ff0500728c */ /* 0x000fd2000bf05300 */
[----:B------:R-:W-:Y:S05]  /*01a0*/  BRA.U UP0, `(.L_x_2) ;  /* 0x0000000100247547 */ /* 0x000fea000b800000 */
[----:B------:R-:W2:Y:S02]  /*01b0*/  LDCU.64 UR4, c[0x0][0x8a8] ;  /* 0x00011500ff0477ac */ /* 0x000ea40008000a00 */
[----:B--2---:R-:W-:-:S04]  /*01c0*/  UISETP.NE.U32.AND UP0, UPT, UR4, URZ, UPT ;  /* 0x000000ff0400728c */ /* 0x004fc8000bf05070 */
[----:B------:R-:W-:-:S09]  /*01d0*/  UISETP.NE.AND.EX UP0, UPT, UR5, URZ, UPT, UP0 ;  /* 0x000000ff0500728c */ /* 0x000fd2000bf05300 */
[----:B------:R-:W-:Y:S05]  /*01e0*/  BRA.U !UP0, `(.L_x_3) ;  /* 0x00000001080c7547 */ /* 0x000fea000b800000 */
[----:B-1----:R-:W1:Y:S02]  /*01f0*/  LDC.64 R2, c[0x0][0x8a8] ;  /* 0x00022a00ff027b82 */ /* 0x002e640000000a00 */
[----:B-1----:R2:W5:Y:S01]  /*0200*/  LDG.E R33, desc[UR56][R2.64] ;  /* 0x0000003802217981 */ /* 0x002562000c1e1900 */
[----:B------:R-:W-:Y:S05]  /*0210*/  BRA `(.L_x_2) ;  /* 0x0000000000087947 */ /* 0x000fea0003800000 */
.L_x_3:
[----:B------:R-:W2:Y:S02]  /*0220*/  LDCU UR4, c[0x0][0x8a0] ;  /* 0x00011400ff0477ac */ /* 0x000ea40008000800 */
[----:B--2---:R-:W-:Y:S02]  /*0230*/  MOV R33, UR4 ;  /* 0x0000000400217c02 */ /* 0x004fe40008000f00 */
.L_x_2:
[----:B------:R-:W-:Y:S01]  /*0240*/  IMAD.U32 R0, RZ, RZ, UR10 ;  /* 0x0000000aff007e24 */ /* 0x000fe2000f8e00ff */
[----:B------:R-:W-:Y:S04]  /*0250*/  BSSY.RECONVERGENT B0, `(.L_x_4) ;  /* 0x000000c000007945 */ /* 0x000fe80003800200 */
[C---:B------:R-:W-:Y:S02]  /*0260*/  ISETP.NE.OR P1, PT, R0.reuse, 0x1, !P5 ;  /* 0x000000010000780c */ /* 0x040fe40006f25670 */
[----:B------:R-:W-:-:S11]  /*0270*/  ISETP.NE.OR P0, PT, R0, 0x3, !P5 ;  /* 0x000000030000780c */ /* 0x000fd60006f05670 */
[----:B------:R-:W-:Y:S05]  /*0280*/  @P1 BRA `(.L_x_5) ;  /* 0x0000000000201947 */ /* 0x000fea0003800000 */
[----:B------:R-:W3:Y:S02]  /*0290*/  LDCU.64 UR4, c[0x0][0x348] ;  /* 0x00006900ff0477ac */ /* 0x000ee40008000a00 */
[----:B---3--:R-:W-:Y:S02]  /*02a0*/  UIADD3 UR6, UP1, UPT, UR4, 0x80, URZ ;  /* 0x0000008004067890 */ /* 0x008fe4000ff3e0ff */
[----:B------:R-:W-:Y:S02]  /*02b0*/  UIADD3 UR4, UP0, UPT, UR4, 0x180, URZ ;  /* 0x0000018004047890 */ /* 0x000fe4000ff1e0ff */
[----:B------:R-:W-:Y:S02]  /*02c0*/  UIADD3.X UR7, UPT, UPT, URZ, UR5, URZ, UP1, !UPT ;  /* 0x00000005ff077290 */ /* 0x000fe40008ffe4ff */
[----:B------:R-:W-:-:S07]  /*02d0*/  UIADD3.X UR5, UPT, UPT, URZ, UR5, URZ, UP0, !UPT ;  /* 0x00000005ff057290 */ /* 0x000fce00087fe4ff */
[----:B------:R3:W-:Y:S02]  /*02e0*/  UTMACCTL.PF [UR6] ;  /* 0x00000000060079b9 */ /* 0x0007e40008040000 */
[----:B------:R3:W-:Y:S02]  /*02f0*/  UTMACCTL.PF [UR4] ;  /* 0x00000000040079b9 */ /* 0x0007e40008040000 */
[----:B---3--:R-:W-:Y:S01]  /*0300*/  NOP ;  /* 0x0000000000007918 */ /* 0x008fe20000000000 */
.L_x_5:
[----:B------:R-:W-:Y:S05]  /*0310*/  BSYNC.RECONVERGENT B0 ;  /* 0x0000000000007941 */ /* 0x000fea0003800200 */
.L_x_4:
[----:B------:R-:W-:Y:S04]  /*0320*/  BSSY.RECONVERGENT B0, `(.L_x_6) ;  /* 0x000000a000007945 */ /* 0x000fe80003800200 */
        /* <DEDUP_REMOVED lines=9> */
.L_x_7:
[----:B------:R-:W-:Y:S05]  /*03c0*/  BSYNC.RECONVERGENT B0 ;  /* 0x0000000000007941 */ /* 0x000fea0003800200 */
.L_x_6:
[----:B------:R-:W3:Y:S01]  /*03d0*/  LDCU.64 UR4, c[0x0][0x888] ;  /* 0x00011100ff0477ac */ /* 0x000ee20008000a00 */
[----:B------:R-:W-:Y:S02]  /*03e0*/  UISETP.EQ.U32.AND UP1, UPT, UR8, URZ, UPT ;  /* 0x000000ff0800728c */ /* 0x000fe4000bf22070 */
[----:B------:R-:W-:Y:S02]  /*03f0*/  UPLOP3.LUT UP2, UPT, UPT, UPT, UPT, 0x80, 0x8 ;  /* 0x000000000008789c */ /* 0x000fe40003f4f070 */
[----:B---3--:R-:W-:-:S04]  /*0400*/  UISETP.NE.U32.AND UP0, UPT, UR4, URZ, UPT ;  /* 0x000000ff0400728c */ /* 0x008fc8000bf05070 */
[----:B------:R-:W-:-:S04]  /*0410*/  UISETP.NE.AND.EX UP0, UPT, UR5, URZ, UPT, UP0 ;  /* 0x000000ff0500728c */ /* 0x000fc8000bf05300 */
[----:B------:R-:W-:-:S04]  /*0420*/  UISETP.EQ.OR.EX UP3, UPT, UR9, URZ, !UP0, UP1 ;  /* 0x000000ff0900728c */ /* 0x000fc8000c762710 */
[----:B------:R-:W-:-:S05]  /*0430*/  UP2UR UR43, UPR, URZ, 0x8 ;  /* 0x00000008ff2b7883 */ /* 0x000fca0008000000 */
[----:B------:R-:W-:Y:S07]  /*0440*/  BRA.U !UP3, `(.L_x_8) ;  /* 0x000000010b207547 */ /* 0x000fee000b800000 */
[----:B------:R-:W-:Y:S01]  /*0450*/  UISETP.NE.U32.AND UP2, UPT, UR8, URZ, UPT ;  /* 0x000000ff0800728c */ /* 0x000fe2000bf45070 */
[----:B-----5:R-:W-:Y:S01]  /*0460*/  FSETP.NEU.AND P0, PT, R35, RZ, PT ;  /* 0x000000ff2300720b */ /* 0x020fe20003f0d000 */
[----:B------:R-:W-:Y:S02]  /*0470*/  USEL UR4, URZ, 0xffffffff, UP0 ;  /* 0xffffffffff047887 */ /* 0x000fe40008000000 */
[----:B------:R-:W-:-:S10]  /*0480*/  UISETP.NE.AND.EX UP2, UPT, UR9, URZ, UPT, UP2 ;  /* 0x000000ff0900728c */ /* 0x000fd4000bf45320 */
[----:B------:R-:W-:Y:S01]  /*0490*/  VOTEU.ANY UP1, P0 ;  /* 0x0000000000ff7886 */ /* 0x000fe20000020100 */
[----:B------:R-:W-:-:S04]  /*04a0*/  @!UP2 USEL UR4, URZ, 0xffffffff, UP1 ;  /* 0xffffffffff04a887 */ /* 0x000fc80008800000 */
[----:B------:R-:W-:-:S04]  /*04b0*/  ULOP3.LUT UR4, UR4, 0x1, URZ, 0xc0, !UPT ;  /* 0x0000000104047892 */ /* 0x000fc8000f8ec0ff */
[----:B------:R-:W-:-:S11]  /*04c0*/  UISETP.NE.U32.AND UP2, UPT, UR4, 0x1, UPT ;  /* 0x000000010400788c */ /* 0x000fd6000bf45070 */
.L_x_8:
[----:B-12---:R-:W1:Y:S01]  /*04d0*/  SHFL.IDX PT, R2, R69, RZ, 0x1f ;  /* 0x00001fff45027589 */ /* 0x006e6200000e0000 */
[----:B------:R-:W-:-:S04]  /*04e0*/  UISETP.NE.AND UP1, UPT, UR10, 0x2, UPT ;  /* 0x000000020a00788c */ /* 0x000fc8000bf25270 */
[----:B------:R-:W-:Y:S01]  /*04f0*/  USEL UR20, URZ, 0x1, UP1 ;  /* 0x00000001ff147887 */ /* 0x000fe20008800000 */
[----:B-1----:R-:W-:-:S13]  /*0500*/  ISETP.NE.AND P0, PT, R2, RZ, PT ;  /* 0x000000ff0200720c */ /* 0x002fda0003f05270 */
[----:B------:R-:W-:Y:S05]  /*0510*/  @P0 BRA `(.L_x_9) ;  /* 0x0000000000400947 */ /* 0x000fea0003800000 */
[----:B------:R-:W1:Y:S01]  /*0520*/  S2UR UR4, SR_CgaCtaId ;  /* 0x00000000000479c3 */ /* 0x000e620000008800 */
[----:B------:R-:W-:Y:S01]  /*0530*/  UMOV UR5, 0x400 ;  /* 0x0000040000057882 */ /* 0x000fe20000000000 */
[----:B------:R-:W-:Y:S01]  /*0540*/  UMOV UR6, 0x1 ;  /* 0x0000000100067882 */ /* 0x000fe20000000000 */
[----:B------:R-:W-:Y:S01]  /*0550*/  ELECT P0, URZ, PT ;  /* 0x0000000000ff782f */ /* 0x000fe20003800000 */
[----:B------:R-:W-:-:S04]  /*0560*/  UIADD3 UR6, UPT, UPT, -UR6, 0x100000, URZ ;  /* 0x0010000006067890 */ /* 0x000fc8000fffe1ff */
[----:B------:R-:W-:Y:S02]  /*0570*/  USHF.L.U32 UR7, UR6, 0xb, URZ ;  /* 0x0000000b06077899 */ /* 0x000fe400080006ff */
[----:B------:R-:W-:Y:S02]  /*0580*/  USHF.L.U32 UR6, UR6, 0x1, URZ ;  /* 0x0000000106067899 */ /* 0x000fe400080006ff */
[----:B-1----:R-:W-:Y:S01]  /*0590*/  ULEA UR4, UR4, UR5, 0x18 ;  /* 0x0000000504047291 */ /* 0x002fe2000f8ec0ff */
[----:B------:R-:W1:Y:S11]  /*05a0*/  FENCE.VIEW.ASYNC.S ;  /* 0x00000000000073c6 */ /* 0x000e760000000000 */
[----:B-1----:R1:W2:Y:S01]  /*05b0*/  SYNCS.EXCH.64 URZ, [UR4], UR6 ;  /* 0x0000000604ff75b2 */ /* 0x0022a20008000100 */
[----:B------:R1:W3:Y:S01]  /*05c0*/  SYNCS.EXCH.64 URZ, [UR4+0x18], UR6 ;  /* 0x0000180604ff75b2 */ /* 0x0002e20008000100 */
[----:B------:R1:W4:Y:S01]  /*05d0*/  SYNCS.EXCH.64 URZ, [UR4+0x8], UR6 ;  /* 0x0000080604ff75b2 */ /* 0x0003220008000100 */
[----:B------:R1:W1:Y:S01]  /*05e0*/  SYNCS.EXCH.64 URZ, [UR4+0x20], UR6 ;  /* 0x0000200604ff75b2 */ /* 0x0002620008000100 */
[----:B------:R1:W1:Y:S01]  /*05f0*/  SYNCS.EXCH.64 URZ, [UR4+0x10], UR6 ;  /* 0x0000100604ff75b2 */ /* 0x0002620008000100 */
[----:B------:R1:W1:Y:S01]  /*0600*/  SYNCS.EXCH.64 URZ, [UR4+0x28], UR6 ;  /* 0x0000280604ff75b2 */ /* 0x0002620008000100 */
[----:B------:R-:W-:Y:S01]  /*0610*/  NOP ;  /* 0x0000000000007918 */ /* 0x000fe20000000000 */
.L_x_9:
[----:B------:R-:W2:Y:S01]  /*0620*/  SHFL.IDX PT, R2, R69, RZ, 0x1f ;  /* 0x00001fff45027589 */ /* 0x000ea200000e0000 */
[----:B------:R-:W-:Y:S01]  /*0630*/  NOP ;  /* 0x0000000000007918 */ /* 0x000fe20000000000 */
[----:B--2---:R-:W-:-:S13]  /*0640*/  ISETP.NE.AND P0, PT, R2, 0x1, PT ;  /* 0x000000010200780c */ /* 0x004fda0003f05270 */
[----:B------:R-:W-:Y:S05]  /*0650*/  @P0 BRA `(.L_x_10) ;  /* 0x0000000000500947 */ /* 0x000fea0003800000 */
[----:B-1----:R-:W1:Y:S01]  /*0660*/  S2UR UR4, SR_CgaCtaId ;  /* 0x00000000000479c3 */ /* 0x002e620000008800 */
[----:B------:R-:W-:Y:S01]  /*0670*/  UMOV UR5, 0x400 ;  /* 0x0000040000057882 */ /* 0x000fe20000000000 */
[----:B------:R-:W-:Y:S01]  /*0680*/  UMOV UR8, 0x20 ;  /* 0x0000002000087882 */ /* 0x000fe20000000000 */
[----:B------:R-:W-:Y:S01]  /*0690*/  UMOV UR6, 0x80 ;  /* 0x0000008000067882 */ /* 0x000fe20000000000 */
[----:B------:R-:W-:-:S04]  /*06a0*/  UIADD3 UR8, UPT, UPT, -UR8, 0x100000, URZ ;  /* 0x0010000008087890 */ /* 0x000fc8000fffe1ff */
[----:B------:R-:W-:Y:S02]  /*06b0*/  USHF.L.U32 UR9, UR8, 0xb, URZ ;  /* 0x0000000b08097899 */ /* 0x000fe400080006ff */
[----:B------:R-:W-:Y:S02]  /*06c0*/  USHF.L.U32 UR8, UR8, 0x1, URZ ;  /* 0x0000000108087899 */ /* 0x000fe400080006ff */
[----:B------:R-:W-:-:S04]  /*06d0*/  UIADD3 UR6, UPT, UPT, -UR6, 0x100000, URZ ;  /* 0x0010000006067890 */ /* 0x000fc8000fffe1ff */
[----:B------:R-:W-:Y:S02]  /*06e0*/  USHF.L.U32 UR7, UR6, 0xb, URZ ;  /* 0x0000000b06077899 */ /* 0x000fe400080006ff */
[----:B------:R-:W-:Y:S01]  /*06f0*/  USHF.L.U32 UR6, UR6, 0x1, URZ ;  /* 0x0000000106067899 */ /* 0x000fe200080006ff */
[----:B------:R-:W-:Y:S01]  /*0700*/  ELECT P0, URZ, PT ;  /* 0x0000000000ff782f */ /* 0x000fe20003800000 */
[----:B-1----:R-:W-:Y:S01]  /*0710*/  ULEA UR4, UR4, UR5, 0x18 ;  /* 0x0000000504047291 */ /* 0x002fe2000f8ec0ff */
[----:B------:R-:W1:Y:S11]  /*0720*/  FENCE.VIEW.ASYNC.S ;  /* 0x00000000000073c6 */ /* 0x000e760000000000 */
[----:B-1----:R2:W1:Y:S01]  /*0730*/  SYNCS.EXCH.64 URZ, [UR4+0x30], UR8 ;  /* 0x0000300804ff75b2 */ /* 0x0024620008000100 */
[----:B------:R2:W1:Y:S01]  /*0740*/  SYNCS.EXCH.64 URZ, [UR4+0x48], UR6 ;  /* 0x0000480604ff75b2 */ /* 0x0004620008000100 */
[----:B------:R2:W1:Y:S01]  /*0750*/  SYNCS.EXCH.64 URZ, [UR4+0x38], UR8 ;  /* 0x0000380804ff75b2 */ /* 0x0004620008000100 */
[----:B------:R2:W1:Y:S01]  /*0760*/  SYNCS.EXCH.64 URZ, [UR4+0x50], UR6 ;  /* 0x0000500604ff75b2 */ /* 0x0004620008000100 */
[----:B------:R2:W1:Y:S01]  /*0770*/  SYNCS.EXCH.64 URZ, [UR4+0x40], UR8 ;  /* 0x0000400804ff75b2 */ /* 0x0004620008000100 */
[----:B------:R2:W1:Y:S02]  /*0780*/  SYNCS.EXCH.64 URZ, [UR4+0x58], UR6 ;  /* 0x0000580604ff75b2 */ /* 0x0004640008000100 */
[----:B--2---:R-:W-:Y:S01]  /*0790*/  NOP ;  /* 0x0000000000007918 */ /* 0x004fe20000000000 */
.L_x_10:
[----:B------:R-:W2:Y:S01]  /*07a0*/  SHFL.IDX PT, R2, R69, RZ, 0x1f ;  /* 0x00001fff45027589 */ /* 0x000ea200000e0000 */
[----:B------:R-:W-:Y:S01]  /*07b0*/  NOP ;  /* 0x0000000000007918 */ /* 0x000fe20000000000 */
[----:B--2---:R-:W-:-:S13]  /*07c0*/  ISETP.NE.AND P0, PT, R2, 0x3, PT ;  /* 0x000000030200780c */ /* 0x004fda0003f05270 */
[----:B------:R-:W-:Y:S05]  /*07d0*/  @P0 BRA `(.L_x_11) ;  /* 0x0000000000300947 */ /* 0x000fea0003800000 */
[----:B-1----:R-:W1:Y:S01]  /*07e0*/  S2UR UR6, SR_CgaCtaId ;  /* 0x00000000000679c3 */ /* 0x002e620000008800 */
[----:B------:R-:W-:Y:S01]  /*07f0*/  UMOV UR4, 0x400 ;  /* 0x0000040000047882 */ /* 0x000fe20000000000 */
[----:B------:R-:W-:Y:S01]  /*0800*/  UMOV UR5, 0x20 ;  /* 0x0000002000057882 */ /* 0x000fe20000000000 */
[----:B------:R-:W-:Y:S01]  /*0810*/  ELECT P0, URZ, PT ;  /* 0x0000000000ff782f */ /* 0x000fe20003800000 */
[----:B-1----:R-:W-:Y:S02]  /*0820*/  ULEA UR6, UR6, UR4, 0x18 ;  /* 0x0000000406067291 */ /* 0x002fe4000f8ec0ff */
[----:B------:R-:W-:-:S04]  /*0830*/  UIADD3 UR4, UPT, UPT, -UR5, 0x100000, URZ ;  /* 0x0010000005047890 */ /* 0x000fc8000fffe1ff */
[----:B------:R-:W-:Y:S02]  /*0840*/  USHF.L.U32 UR5, UR4, 0xb, URZ ;  /* 0x0000000b04057899 */ /* 0x000fe400080006ff */
[----:B------:R-:W-:Y:S01]  /*0850*/  USHF.L.U32 UR4, UR4, 0x1, URZ ;  /* 0x0000000104047899 */ /* 0x000fe200080006ff */
[----:B------:R-:W1:Y:S11]  /*0860*/  FENCE.VIEW.ASYNC.S ;  /* 0x00000000000073c6 */ /* 0x000e760000000000 */
[----:B-1----:R2:W1:Y:S01]  /*0870*/  SYNCS.EXCH.64 URZ, [UR6+0x60], UR4 ;  /* 0x0000600406ff75b2 */ /* 0x0024620008000100 */
[----:B------:R2:W1:Y:S02]  /*0880*/  SYNCS.EXCH.64 URZ, [UR6+0x68], UR4 ;  /* 0x0000680406ff75b2 */ /* 0x0004640008000100 */
[----:B--2---:R-:W-:Y:S01]  /*0890*/  NOP ;  /* 0x0000000000007918 */ /* 0x004fe20000000000 */
.L_x_11:
[----:B------:R-:W2:Y:S01]  /*08a0*/  SHFL.IDX PT, R2, R69, RZ, 0x1f ;  /* 0x00001fff45027589 */ /* 0x000ea200000e0000 */
[----:B------:R-:W-:Y:S01]  /*08b0*/  NOP ;  /* 0x0000000000007918 */ /* 0x000fe20000000000 */
[----:B--2---:R-:W-:-:S13]  /*08c0*/  ISETP.NE.AND P0, PT, R2, 0x4, PT ;  /* 0x000000040200780c */ /* 0x004fda0003f05270 */
[----:B------:R-:W-:Y:S05]  /*08d0*/  @P0 BRA `(.L_x_12) ;  /* 0x00000000004c0947 */ /* 0x000fea0003800000 */
[----:B-1----:R-:W1:Y:S01]  /*08e0*/  S2UR UR6, SR_CgaCtaId ;  /* 0x00000000000679c3 */ /* 0x002e620000008800 */
[----:B------:R-:W-:Y:S01]  /*08f0*/  UMOV UR4, 0x100 ;  /* 0x0000010000047882 */ /* 0x000fe20000000000 */
[----:B------:R-:W-:Y:S01]  /*0900*/  UMOV UR5, 0x400 ;  /* 0x0000040000057882 */ /* 0x000fe20000000000 */
[----:B------:R-:W-:Y:S01]  /*0910*/  USEL UR4, UR4, 0xe0, UP2 ;  /* 0x000000e004047887 */ /* 0x000fe20009000000 */
[----:B------:R-:W-:Y:S01]  /*0920*/  UMOV UR8, 0x1 ;  /* 0x0000000100087882 */ /* 0x000fe20000000000 */
[----:B------:R-:W-:Y:S01]  /*0930*/  ELECT P0, URZ, PT ;  /* 0x0000000000ff782f */ /* 0x000fe20003800000 */
[----:B------:R-:W-:-:S04]  /*0940*/  UIADD3 UR8, UPT, UPT, -UR8, 0x100000, URZ ;  /* 0x0010000008087890 */ /* 0x000fc8000fffe1ff */
[----:B------:R-:W-:Y:S02]  /*0950*/  USHF.L.U32 UR9, UR8, 0xb, URZ ;  /* 0x0000000b08097899 */ /* 0x000fe400080006ff */
[----:B------:R-:W-:Y:S02]  /*0960*/  USHF.L.U32 UR8, UR8, 0x1, URZ ;  /* 0x0000000108087899 */ /* 0x000fe400080006ff */
[----:B-1----:R-:W-:Y:S02]  /*0970*/  ULEA UR6, UR6, UR5, 0x18 ;  /* 0x0000000506067291 */ /* 0x002fe4000f8ec0ff */
[----:B------:R-:W-:-:S04]  /*0980*/  UIADD3 UR4, UPT, UPT, -UR4, 0x100000, URZ ;  /* 0x0010000004047890 */ /* 0x000fc8000fffe1ff */
[----:B------:R-:W-:Y:S02]  /*0990*/  USHF.L.U32 UR5, UR4, 0xb, URZ ;  /* 0x0000000b04057899 */ /* 0x000fe400080006ff */
[----:B------:R-:W-:Y:S01]  /*09a0*/  USHF.L.U32 UR4, UR4, 0x1, URZ ;  /* 0x0000000104047899 */ /* 0x000fe200080006ff */
[----:B------:R-:W1:Y:S03]  /*09b0*/  FENCE.VIEW.ASYNC.S ;  /* 0x00000000000073c6 */ /* 0x000e660000000000 */
[----:B-1----:R2:W1:Y:S08]  /*09c0*/  SYNCS.EXCH.64 URZ, [UR6+0x70], UR8 ;  /* 0x0000700806ff75b2 */ /* 0x0024700008000100 */
[----:B------:R2:W1:Y:S01]  /*09d0*/  SYNCS.EXCH.64 URZ, [UR6+0x80], UR4 ;  /* 0x0000800406ff75b2 */ /* 0x0004620008000100 */
[----:B------:R2:W1:Y:S01]  /*09e0*/  SYNCS.EXCH.64 URZ, [UR6+0x78], UR8 ;  /* 0x0000780806ff75b2 */ /* 0x0004620008000100 */
[----:B------:R2:W1:Y:S02]  /*09f0*/  SYNCS.EXCH.64 URZ, [UR6+0x88], UR4 ;  /* 0x0000880406ff75b2 */ /* 0x0004640008000100 */
[----:B--2---:R-:W-:Y:S01]  /*0a00*/  NOP ;  /* 0x0000000000007918 */ /* 0x004fe20000000000 */
.L_x_12:
        /* <DEDUP_REMOVED lines=22> */
[----:B------:R2:W1:Y:S01]  /*0b70*/  SYNCS.EXCH.64 URZ, [UR4+0xc0], UR6 ;  /* 0x0000c00604ff75b2 */ /* 0x0004620008000100 */
[----:B------:R2:W1:Y:S01]  /*0b80*/  SYNCS.EXCH.64 URZ, [UR4+0xa8], UR8 ;  /* 0x0000a80804ff75b2 */ /* 0x0004620008000100 */
[----:B------:R2:W1:Y:S02]  /*0b90*/  SYNCS.EXCH.64 URZ, [UR4+0xc8], UR6 ;  /* 0x0000c80604ff75b2 */ /* 0x0004640008000100 */
[----:B--2---:R-:W-:Y:S01]  /*0ba0*/  NOP ;  /* 0x0000000000007918 */ /* 0x004fe20000000000 */
.L_x_13:
        /* <DEDUP_REMOVED lines=13> */
[----:B-1----:R2:W1:Y:S01]  /*0c80*/  SYNCS.EXCH.64 URZ, [UR4+0xd0], UR6 ;  /* 0x0000d00604ff75b2 */ /* 0x0024620008000100 */
[----:B------:R2:W1:Y:S01]  /*0c90*/  SYNCS.EXCH.64 URZ, [UR4+0xe0], UR6 ;  /* 0x0000e00604ff75b2 */ /* 0x0004620008000100 */
[----:B------:R2:W1:Y:S01]  /*0ca0*/  SYNCS.EXCH.64 URZ, [UR4+0xd8], UR6 ;  /* 0x0000d80604ff75b2 */ /* 0x0004620008000100 */
[----:B------:R2:W1:Y:S02]  /*0cb0*/  SYNCS.EXCH.64 URZ, [UR4+0xe8], UR6 ;  /* 0x0000e80604ff75b2 */ /* 0x0004640008000100 */
[----:B--2---:R-:W-:Y:S01]  /*0cc0*/  NOP ;  /* 0x0000000000007918 */ /* 0x004fe20000000000 */
.L_x_14:
[----:B------:R-:W2:Y:S01]  /*0cd0*/  S2UR UR5, SR_CTAID.X ;  /* 0x00000000000579c3 */ /* 0x000ea20000002500 */
[----:B------:R-:W-:-:S05]  /*0ce0*/  CS2R.32 R63, SR_CgaSize ;  /* 0x00000000003f7805 */ /* 0x000fca0000008a00 */
[----:B------:R-:W-:-:S05]  /*0cf0*/  IMAD R63, R63, -0xa0, RZ ;  /* 0xffffff603f3f7824 */ /* 0x000fca00078e02ff */
[----:B-1----:R-:W-:-:S14]  /*0d00*/  R2UR UR7, R63 ;  /* 0x000000003f0772ca */ /* 0x002fdc00000e0000 */
[----:B------:R-:W1:Y:S01]  /*0d10*/  LDCU UR7, c[0x0][UR7+0x2b0] ;  /* 0x00005600070777ac */ /* 0x000e620008000800 */
[----:B------:R-:W-:Y:S01]  /*0d20*/  NOP ;  /* 0x0000000000007918 */ /* 0x000fe20000000000 */
[----:B------:R-:W-:-:S05]  /*0d30*/  CS2R.32 R63, SR_CgaSize ;  /* 0x00000000003f7805 */ /* 0x000fca0000008a00 */
[----:B------:R-:W-:-:S05]  /*0d40*/  IMAD R63, R63, -0xa0, RZ ;  /* 0xffffff603f3f7824 */ /* 0x000fca00078e02ff */
[----:B------:R-:W-:-:S14]  /*0d50*/  R2UR UR6, R63 ;  /* 0x000000003f0672ca */ /* 0x000fdc00000e0000 */
[----:B------:R-:W3:Y:S01]  /*0d60*/  LDCU UR6, c[0x0][UR6+0x2b4] ;  /* 0x00005680060677ac */ /* 0x000ee20008000800 */
[----:B------:R-:W4:Y:S08]  /*0d70*/  S2UR UR4, SR_CTAID.Y ;  /* 0x00000000000479c3 */ /* 0x000f300000002600 */
[----:B------:R-:W3:Y:S01]  /*0d80*/  LDC R10, c[0x0][0xb24] ;  /* 0x0002c900ff0a7b82 */ /* 0x000ee20000000800 */
[----:B--2---:R-:W-:-:S02]  /*0d90*/  I2FP.F32.U32 R63, UR5 ;  /* 0x00000005003f7c45 */ /* 0x004fc40008201000 */
[----:B------:R-:W-:-:S05]  /*0da0*/  CS2R.32 R3, SR_CgaSize ;  /* 0x0000000000037805 */ /* 0x000fca0000008a00 */
[----:B------:R-:W-:-:S06]  /*0db0*/  IMAD R3, R3, -0xa0, RZ ;  /* 0xffffff6003037824 */ /* 0x000fcc00078e02ff */
[----:B------:R-:W2:Y:S01]  /*0dc0*/  LDC R3, c[0x0][R3+0x2a0] ;  /* 0x0000a80003037b82 */ /* 0x000ea20000000800 */
[----:B------:R-:W-:Y:S01]  /*0dd0*/  MOV R15, UR5 ;  /* 0x00000005000f7c02 */ /* 0x000fe20008000f00 */
[----:B-1----:R-:W-:Y:S01]  /*0de0*/  FMUL R63, R63, UR7 ;  /* 0x000000073f3f7c20 */ /* 0x002fe20008400000 */
[----:B----4-:R-:W-:Y:S02]  /*0df0*/  I2FP.F32.U32 R62, UR4 ;  /* 0x00000004003e7c45 */ /* 0x010fe40008201000 */
[----:B------:R-:W-:-:S05]  /*0e00*/  CS2R.32 R2, SR_CgaSize ;  /* 0x0000000000027805 */ /* 0x000fca0000008a00 */
[----:B------:R-:W-:-:S06]  /*0e10*/  IMAD R2, R2, -0xa0, RZ ;  /* 0xffffff6002027824 */ /* 0x000fcc00078e02ff */
[----:B------:R-:W1:Y:S01]  /*0e20*/  LDC R2, c[0x0][R2+0x2a4] ;  /* 0x0000a90002027b82 */ /* 0x000e620000000800 */
[----:B------:R-:W-:Y:S01]  /*0e30*/  MOV R14, UR4 ;  /* 0x00000004000e7c02 */ /* 0x000fe20008000f00 */
[----:B------:R-:W4:Y:S01]  /*0e40*/  F2I.U32.TRUNC.NTZ R63, R63 ;  /* 0x0000003f003f7305 */ /* 0x000f22000020f000 */
[----:B---3--:R-:W-:-:S05]  /*0e50*/  FMUL R62, R62, UR6 ;  /* 0x000000063e3e7c20 */ /* 0x008fca0008400000 */
[----:B------:R-:W-:Y:S01]  /*0e60*/  BAR.SYNC.DEFER_BLOCKING 0x0 ;  /* 0x0000000000007b1d */ /* 0x000fe20000010000 */
[----:B------:R-:W-:-:S05]  /*0e70*/  ISETP.GE.AND P0, PT, R10, 0x1, PT ;  /* 0x000000010a00780c */ /* 0x000fca0003f06270 */
[----:B------:R-:W3:Y:S02]  /*0e80*/  F2I.U32.TRUNC.NTZ R62, R62 ;  /* 0x0000003e003e7305 */ /* 0x000ee4000020f000 */
[----:B------:R-:W1:Y:S01]  /*0e90*/  S2UR UR60, SR_CTAID.Z ;  /* 0x00000000003c79c3 */ /* 0x000e620000002700 */
[----:B----4-:R-:W-:-:S05]  /*0ea0*/  IADD3 R63, PT, PT, -R63, RZ, RZ ;  /* 0x000000ff3f3f7210 */ /* 0x010fca0007ffe1ff */
[----:B--2---:R-:W-:Y:S01]  /*0eb0*/  IMAD R63, R3, R63, UR5 ;  /* 0x00000005033f7e24 */ /* 0x004fe2000f8e023f */
[----:B---3--:R-:W-:-:S05]  /*0ec0*/  IADD3 R62, PT, PT, -R62, RZ, RZ ;  /* 0x000000ff3e3e7210 */ /* 0x008fca0007ffe1ff */
[----:B-1----:R-:W-:Y:S01]  /*0ed0*/  IMAD R62, R2, R62, UR4 ;  /* 0x00000004023e7e24 */ /* 0x002fe2000f8e023e */
[----:B------:R-:W-:Y:S06]  /*0ee0*/  @!P0 BRA `(.L_x_15) ;  /* 0x0000000000b88947 */ /* 0x000fec0003800000 */
[----:B------:R-:W1:Y:S01]  /*0ef0*/  LDC.64 R4, c[0x0][0xb18] ;  /* 0x0002c600ff047b82 */ /* 0x000e620000000a00 */
[----:B------:R-:W-:-:S07]  /*0f00*/  ISETP.NE.AND P0, PT, R10, 0x1, PT ;  /* 0x000000010a00780c */ /* 0x000fce0003f05270 */
[----:B------:R-:W2:Y:S08]  /*0f10*/  LDC R9, c[0x0][0xb0c] ;  /* 0x0002c300ff097b82 */ /* 0x000eb00000000800 */
[----:B------:R-:W3:Y:S08]  /*0f20*/  LDC R12, c[0x0][0x370] ;  /* 0x0000dc00ff0c7b82 */ /* 0x000ef00000000800 */
[----:B------:R-:W4:Y:S01]  /*0f30*/  LDC R11, c[0x0][0x374] ;  /* 0x0000dd00ff0b7b82 */ /* 0x000f220000000800 */
[----:B-1----:R-:W-:-:S07]  /*0f40*/  ISETP.NE.AND P1, PT, R4, 0x1, PT ;  /* 0x000000010400780c */ /* 0x002fce0003f25270 */
[----:B------:R-:W3:Y:S01]  /*0f50*/  LDC.64 R6, c[0x0][0xb10] ;  /* 0x0002c400ff067b82 */ /* 0x000ee20000000a00 */
[----:B--2---:R-:W-:-:S07]  /*0f60*/  ISETP.NE.AND P2, PT, R9, 0x1, PT ;  /* 0x000000010900780c */ /* 0x004fce0003f45270 */
[----:B------:R-:W1:Y:S08]  /*0f70*/  LDC R8, c[0x0][0xb20] ;  /* 0x0002c800ff087b82 */ /* 0x000e700000000800 */
[----:B------:R-:W2:Y:S01]  /*0f80*/  LDC.64 R2, c[0x0][0xb28] ;  /* 0x0002ca00ff027b82 */ /* 0x000ea20000000a00 */
[----:B----4-:R-:W-:-:S04]  /*0f90*/  IMAD.HI.U32 R13, R11, R5, RZ ;  /* 0x000000050b0d7227 */ /* 0x010fc800078e00ff */
[----:B------:R-:W-:-:S04]  /*0fa0*/  IMAD.HI.U32 R5, R14, R5, RZ ;  /* 0x000000050e057227 */ /* 0x000fc800078e00ff */
[----:B---3--:R-:W-:-:S05]  /*0fb0*/  IMAD.HI.U32 R16, R12, R6, RZ ;  /* 0x000000060c107227 */ /* 0x008fca00078e00ff */
[-C--:B------:R-:W-:Y:S01]  /*0fc0*/  @P2 SHF.R.U32.HI R12, RZ, R7.reuse, R16 ;  /* 0x00000007ff0c2219 */ /* 0x080fe20000011610 */
[----:B------:R-:W-:Y:S01]  /*0fd0*/  IMAD.HI.U32 R16, R15, R6, RZ ;  /* 0x000000060f107227 */ /* 0x000fe200078e00ff */
[-C--:B-1----:R-:W-:Y:S02]  /*0fe0*/  @P1 SHF.R.U32.HI R11, RZ, R8.reuse, R13 ;  /* 0x00000008ff0b1219 */ /* 0x082fe4000001160d */
[----:B------:R-:W-:Y:S02]  /*0ff0*/  SHF.R.U32.HI R5, RZ, R8, R5 ;  /* 0x00000008ff057219 */ /* 0x000fe40000011605 */
[----:B------:R-:W-:Y:S02]  /*1000*/  SHF.R.U32.HI R16, RZ, R7, R16 ;  /* 0x00000007ff107219 */ /* 0x000fe40000011610 */
[----:B------:R-:W-:Y:S01]  /*1010*/  SEL R5, R14, R5, !P1 ;  /* 0x000000050e057207 */ /* 0x000fe20004800000 */
[----:B--2---:R-:W-:Y:S01]  /*1020*/  IMAD.HI.U32 R13, R11, R2, RZ ;  /* 0x000000020b0d7227 */ /* 0x004fe200078e00ff */
[----:B------:R-:W-:-:S03]  /*1030*/  SEL R16, R15, R16, !P2 ;  /* 0x000000100f107207 */ /* 0x000fc60005000000 */
[----:B------:R-:W-:Y:S01]  /*1040*/  IMAD.HI.U32 R6, R12, R2, RZ ;  /* 0x000000020c067227 */ /* 0x000fe200078e00ff */
[----:B------:R-:W-:-:S04]  /*1050*/  @P0 SHF.R.U32.HI R11, RZ, R3, R13 ;  /* 0x00000003ff0b0219 */ /* 0x000fc8000001160d */
[----:B------:R-:W-:Y:S01]  /*1060*/  @P0 SHF.R.U32.HI R12, RZ, R3, R6 ;  /* 0x00000003ff0c0219 */ /* 0x000fe20000011606 */
[----:B------:R-:W-:-:S04]  /*1070*/  IMAD R11, R11, R10, RZ ;  /* 0x0000000a0b0b7224 */ /* 0x000fc800078e02ff */
[----:B------:R-:W-:Y:S01]  /*1080*/  IMAD R6, R12, R10, RZ ;  /* 0x0000000a0c067224 */ /* 0x000fe200078e02ff */
[----:B------:R-:W-:-:S04]  /*1090*/  ISETP.GE.AND P1, PT, R5, R11, PT ;  /* 0x0000000b0500720c */ /* 0x000fc80003f26270 */
[----:B------:R-:W-:Y:S01]  /*10a0*/  ISETP.GE.OR P1, PT, R16, R6, P1 ;  /* 0x000000061000720c */ /* 0x000fe20000f26670 */
[----:B------:R-:W-:-:S05]  /*10b0*/  IMAD.HI.U32 R6, R5, R2, RZ ;  /* 0x0000000205067227 */ /* 0x000fca00078e00ff */
[----:B------:R-:W-:-:S04]  /*10c0*/  SHF.R.U32.HI R6, RZ, R3, R6 ;  /* 0x00000003ff067219 */ /* 0x000fc80000011606 */
[----:B------:R-:W-:-:S03]  /*10d0*/  SEL R6, R5, R6, !P0 ;  /* 0x0000000605067207 */ /* 0x000fc60004000000 */
[----:B------:R-:W-:Y:S01]  /*10e0*/  @!P1 IMAD.HI.U32 R7, R16, R2, RZ ;  /* 0x0000000210079227 */ /* 0x000fe200078e00ff */
[----:B------:R-:W-:-:S04]  /*10f0*/  IADD3 R2, PT, PT, -R6, RZ, RZ ;  /* 0x000000ff06027210 */ /* 0x000fc80007ffe1ff */
[----:B------:R-:W-:Y:S01]  /*1100*/  @!P1 SHF.R.U32.HI R3, RZ, R3, R7 ;  /* 0x00000003ff039219 */ /* 0x000fe20000011607 */
[----:B------:R-:W-:Y:S01]  /*1110*/  IMAD R2, R10, R2, R5 ;  /* 0x000000020a027224 */ /* 0x000fe200078e0205 */
[----:B------:R-:W-:Y:S02]  /*1120*/  IADD3 R7, PT, PT, -R5, RZ, RZ ;  /* 0x000000ff05077210 */ /* 0x000fe40007ffe1ff */
[----:B------:R-:W-:-:S03]  /*1130*/  @!P1 SEL R3, R16, R3, !P0 ;  /* 0x0000000310039207 */ /* 0x000fc60004000000 */
[----:B------:R-:W-:Y:S02]  /*1140*/  IMAD R7, R4, R7, R14 ;  /* 0x0000000704077224 */ /* 0x000fe400078e020e */
[--C-:B------:R-:W-:Y:S02]  /*1150*/  @!P1 IMAD.IADD R6, R6, 0x1, -R3.reuse ;  /* 0x0000000106069824 */ /* 0x100fe400078e0a03 */
[----:B------:R-:W-:Y:S01]  /*1160*/  @!P1 IMAD R3, R2, R12, R3 ;  /* 0x0000000c02039224 */ /* 0x000fe200078e0203 */
[----:B------:R-:W-:Y:S01]  /*1170*/  IADD3 R2, PT, PT, -R16, RZ, RZ ;  /* 0x000000ff10027210 */ /* 0x000fe20007ffe1ff */
[----:B------:R-:W-:Y:S02]  /*1180*/  @!P1 IMAD R5, R6, R10, R16 ;  /* 0x0000000a06059224 */ /* 0x000fe400078e0210 */
[----:B------:R-:W-:Y:S02]  /*1190*/  @!P1 IMAD.MOV.U32 R16, RZ, RZ, R3 ;  /* 0x000000ffff109224 */ /* 0x000fe400078e0003 */
[----:B------:R-:W-:-:S02]  /*11a0*/  IMAD R2, R9, R2, R15 ;  /* 0x0000000209027224 */ /* 0x000fc400078e020f */
[----:B------:R-:W-:Y:S02]  /*11b0*/  IMAD R14, R5, R4, R7 ;  /* 0x00000004050e7224 */ /* 0x000fe400078e0207 */
[----:B------:R-:W-:Y:S02]  /*11c0*/  IMAD R15, R16, R9, R2 ;  /* 0x00000009100f7224 */ /* 0x000fe400078e0202 */
.L_x_15:
[----:B------:R-:W1:Y:S01]  /*11d0*/  LDCU UR4, c[0x0][0xb30] ;  /* 0x00016600ff0477ac */ /* 0x000e620008000800 */
[----:B------:R-:W2:Y:S08]  /*11e0*/  S2UR UR53, SR_CgaCtaId ;  /* 0x00000000003579c3 */ /* 0x000eb00000008800 */
[----:B------:R-:W3:Y:S01]  /*11f0*/  LDC R26, c[0x0][0xb24] ;  /* 0x0002c900ff1a7b82 */ /* 0x000ee20000000800 */
[----:B-1----:R-:W-:-:S09]  /*1200*/  UISETP.NE.AND UP1, UPT, UR4, 0x1, UPT ;  /* 0x000000010400788c */ /* 0x002fd2000bf25270 */
[----:B--2---:R-:W-:Y:S05]  /*1210*/  BRA.U UP1, `(.L_x_16) ;  /* 0x0000000101407547 */ /* 0x004fea000b800000 */
[----:B------:R-:W1:Y:S08]  /*1220*/  LDC.64 R4, c[0x0][0xb10] ;  /* 0x0002c400ff047b82 */ /* 0x000e700000000a00 */
[----:B------:R-:W2:Y:S08]  /*1230*/  LDC.64 R2, c[0x0][0xb18] ;  /* 0x0002c600ff027b82 */ /* 0x000eb00000000a00 */
[----:B------:R-:W4:Y:S08]  /*1240*/  LDC R6, c[0x0][0xb20] ;  /* 0x0002c800ff067b82 */ /* 0x000f300000000800 */
[----:B------:R-:W3:Y:S01]  /*1250*/  LDC R7, c[0x0][0xb0c] ;  /* 0x0002c300ff077b82 */ /* 0x000ee20000000800 */
[----:B-1----:R-:W-:-:S05]  /*1260*/  IMAD.HI.U32 R4, R15, R4, RZ ;  /* 0x000000040f047227 */ /* 0x002fca00078e00ff */
[----:B------:R-:W-:Y:S01]  /*1270*/  SHF.R.U32.HI R4, RZ, R5, R4 ;  /* 0x00000005ff047219 */ /* 0x000fe20000011604 */
[----:B--2---:R-:W-:Y:S01]  /*1280*/  IMAD.HI.U32 R3, R14, R3, RZ ;  /* 0x000000030e037227 */ /* 0x004fe200078e00ff */
[----:B------:R-:W-:-:S04]  /*1290*/  ISETP.NE.AND P0, PT, R2, 0x1, PT ;  /* 0x000000010200780c */ /* 0x000fc80003f05270 */
[----:B----4-:R-:W-:-:S04]  /*12a0*/  SHF.R.U32.HI R3, RZ, R6, R3 ;  /* 0x00000006ff037219 */ /* 0x010fc80000011603 */
[----:B------:R-:W-:Y:S02]  /*12b0*/  SEL R3, R14, R3, !P0 ;  /* 0x000000030e037207 */ /* 0x000fe40004000000 */
[----:B---3--:R-:W-:-:S04]  /*12c0*/  ISETP.NE.AND P1, PT, R7, 0x1, PT ;  /* 0x000000010700780c */ /* 0x008fc80003f25270 */
[----:B------:R-:W-:-:S05]  /*12d0*/  SEL R4, R15, R4, !P1 ;  /* 0x000000040f047207 */ /* 0x000fca0004800000 */
[----:B------:R-:W-:Y:S02]  /*12e0*/  IMAD.IADD R5, R3, 0x1, -R4 ;  /* 0x0000000103057824 */ /* 0x000fe400078e0a04 */
[----:B------:R-:W-:Y:S02]  /*12f0*/  IMAD.IADD R3, R4, 0x1, -R3 ;  /* 0x0000000104037824 */ /* 0x000fe400078e0a03 */
[----:B------:R-:W-:Y:S02]  /*1300*/  IMAD R15, R5, R7, R15 ;  /* 0x00000007050f7224 */ /* 0x000fe400078e020f */
[----:B------:R-:W-:-:S07]  /*1310*/  IMAD R14, R3, R2, R14 ;  /* 0x00000002030e7224 */ /* 0x000fce00078e020e */
.L_x_16:
[----:B------:R-:W-:Y:S01]  /*1320*/  BAR.SYNC.DEFER_BLOCKING 0x0 ;  /* 0x0000000000007b1d */ /* 0x000fe20000010000 */
[----:B------:R-:W-:Y:S01]  /*1330*/  UISETP.NE.AND UP1, UPT, UR10, 0x2, UPT ;  /* 0x000000020a00788c */ /* 0x000fe2000bf25270 */
[----:B------:R-:W-:Y:S02]  /*1340*/  ISETP.NE.OR P5, PT, R0, 0x2, !P5 ;  /* 0x000000020000780c */ /* 0x000fe40006fa5670 */
[----:B------:R-:W-:-:S06]  /*1350*/  LOP3.LUT R2, R75, 0x1f, RZ, 0xc0, !PT ;  /* 0x0000001f4b027812 */ /* 0x000fcc00078ec0ff */
[----:B------:R-:W-:Y:S05]  /*1360*/  BRA.U UP1, `(.L_x_17) ;  /* 0x0000001501587547 */ /* 0x000fea000b800000 */
[----:B------:R-:W1:Y:S01]  /*1370*/  LDCU UR6, c[0x0][0x38c] ;  /* 0x00007180ff0677ac */ /* 0x000e620008000800 */
[----:B------:R-:W2:Y:S01]  /*1380*/  LDC R8, c[0x0][0x370] ;  /* 0x0000dc00ff087b82 */ /* 0x000ea20000000800 */
[----:B------:R-:W-:Y:S01]  /*1390*/  PLOP3.LUT P1, PT, PT, PT, UP2, 0x80, 0x8 ;  /* 0x000000000008781c */ /* 0x000fe20003f2f028 */
[----:B------:R-:W-:Y:S01]  /*13a0*/  IMAD.MOV.U32 R17, RZ, RZ, 0x1 ;  /* 0x00000001ff117424 */ /* 0x000fe200078e00ff */
[----:B------:R-:W-:Y:S01]  /*13b0*/  ISETP.EQ.OR P4, PT, R2, RZ, P5 ;  /* 0x000000ff0200720c */ /* 0x000fe20002f82670 */
[----:B------:R-:W-:Y:S01]  /*13c0*/  IMAD.MOV.U32 R16, RZ, RZ, RZ ;  /* 0x000000ffff107224 */ /* 0x000fe200078e00ff */
[----:B------:R-:W-:Y:S02]  /*13d0*/  PLOP3.LUT P1, PT, P1, PT, PT, 0x8, 0x80 ;  /* 0x000000000080781c */ /* 0x000fe40000f2e170 */
[----:B------:R-:W-:Y:S01]  /*13e0*/  CS2R R12, SRZ ;  /* 0x00000000000c7805 */ /* 0x000fe2000001ff00 */
[----:B------:R-:W-:Y:S01]  /*13f0*/  IMAD.MOV.U32 R11, RZ, RZ, 0x1 ;  /* 0x00000001ff0b7424 */ /* 0x000fe200078e00ff */
[----:B------:R-:W4:Y:S01]  /*1400*/  LDC R0, c[0x0][0x374] ;  /* 0x0000dd00ff007b82 */ /* 0x000f220000000800 */
[----:B------:R-:W2:Y:S01]  /*1410*/  LDCU.64 UR38, c[0x0][0x348] ;  /* 0x00006900ff2677ac */ /* 0x000ea20008000a00 */
[----:B------:R-:W-:Y:S01]  /*1420*/  UMOV UR29, URZ ;  /* 0x000000ff001d7c82 */ /* 0x000fe20008000000 */
[----:B-1----:R-:W-:-:S02]  /*1430*/  UIADD3 UR5, UPT, UPT, UR6, 0x7f, URZ ;  /* 0x0000007f06057890 */ /* 0x002fc4000fffe0ff */
[----:B------:R-:W-:Y:S02]  /*1440*/  UIADD3 UR54, UPT, UPT, UR6, 0xfe, URZ ;  /* 0x000000fe06367890 */ /* 0x000fe4000fffe0ff */
[----:B------:R-:W-:-:S04]  /*1450*/  USHF.R.S32.HI UR4, URZ, 0x1f, UR5 ;  /* 0x0000001fff047899 */ /* 0x000fc80008011405 */
[----:B------:R-:W-:-:S04]  /*1460*/  ULEA.HI UR4, UR4, UR5, URZ, 0x7 ;  /* 0x0000000504047291 */ /* 0x000fc8000f8f38ff */
[----:B------:R-:W-:Y:S02]  /*1470*/  USHF.R.S32.HI UR46, URZ, 0x7, UR4 ;  /* 0x00000007ff2e7899 */ /* 0x000fe40008011404 */
[----:B------:R-:W-:Y:S02]  /*1480*/  UIADD3 UR4, UPT, UPT, UR6, -0x1, URZ ;  /* 0xffffffff06047890 */ /* 0x000fe4000fffe0ff */
[----:B------:R-:W-:Y:S02]  /*1490*/  UISETP.LT.U32.AND UP0, UPT, UR46, 0x3, UPT ;  /* 0x000000032e00788c */ /* 0x000fe4000bf01070 */
[----:B------:R-:W-:Y:S02]  /*14a0*/  UISETP.GE.U32.AND UP1, UPT, UR4, -0xff, UPT ;  /* 0xffffff010400788c */ /* 0x000fe4000bf26070 */
[----:B------:R-:W-:-:S04]  /*14b0*/  USEL UR45, UR46, 0x3, UP0 ;  /* 0x000000032e2d7887 */ /* 0x000fc80008000000 */
[----:B------:R-:W-:Y:S02]  /*14c0*/  UIADD3 UR37, UPT, UPT, UR45, -0x1, URZ ;  /* 0xffffffff2d257890 */ /* 0x000fe4000fffe0ff */
[----:B------:R-:W-:-:S03]  /*14d0*/  UIADD3 UR47, UPT, UPT, UR46, -UR45, URZ ;  /* 0x8000002d2e2f7290 */ /* 0x000fc6000fffe0ff */
[----:B------:R-:W-:-:S04]  /*14e0*/  @UP1 UIADD3 UR37, UPT, UPT, UR45, URZ, URZ ;  /* 0x000000ff2d251290 */ /* 0x000fc8000fffe0ff */
[----:B--2---:R-:W-:-:S12]  /*14f0*/  UIADD3 UR37, UPT, UPT, UR37, 0x1, URZ ;  /* 0x0000000125257890 */ /* 0x004fd8000fffe0ff */
.L_x_39:
[----:B------:R-:W-:Y:S01]  /*1500*/  UISETP.NE.AND UP0, UPT, UR53, URZ, UPT ;  /* 0x000000ff3500728c */ /* 0x000fe2000bf05270 */
[----:B------:R-:W1:Y:S08]  /*1510*/  S2UR UR53, SR_CgaCtaId ;  /* 0x00000000003579c3 */ /* 0x000e700000008800 */
[----:B------:R-:W-:Y:S05]  /*1520*/  BRA.U UP0, `(.L_x_18) ;  /* 0x0000000100347547 */ /* 0x000fea000b800000 */
[----:B------:R-:W2:Y:S01]  /*1530*/  S2R R2, SR_CgaCtaId ;  /* 0x0000000000027919 */ /* 0x000ea20000008800 */
[----:B------:R-:W-:-:S04]  /*1540*/  MOV R3, 0x400 ;  /* 0x0000040000037802 */ /* 0x000fc80000000f00 */
[----:B--2---:R-:W-:Y:S02]  /*1550*/  LEA R2, R2, R3, 0x18 ;  /* 0x0000000302027211 */ /* 0x004fe400078ec0ff */
[----:B------:R-:W-:-:S03]  /*1560*/  SHF.L.U32 R3, R11, 0x1f, RZ ;  /* 0x0000001f0b037819 */ /* 0x000fc600000006ff */
[----:B------:R-:W-:-:S04]  /*1570*/  IMAD R2, R12, 0x8, R2 ;  /* 0x000000080c027824 */ /* 0x000fc800078e0202 */
[----:B------:R-:W2:Y:S02]  /*1580*/  SYNCS.PHASECHK.TRANS64.TRYWAIT P0, [R2+URZ+0xe0], R3 ;  /* 0x0000e003020075a7 */ /* 0x000ea400080011ff */
[----:B--2---:R-:W-:Y:S05]  /*1590*/  @!P0 BRA `(.L_x_19) ;  /* 0x0000005c00cc8947 */ /* 0x004fea0003800000 */
.L_x_118:
[----:B------:R-:W-:Y:S01]  /*15a0*/  VIADD R12, R12, 0x1 ;  /* 0x000000010c0c7836 */ /* 0x000fe20000000000 */
[----:B------:R2:W-:Y:S04]  /*15b0*/  SYNCS.ARRIVE.TRANS64.A1T0 RZ, [R2+URZ+0xd0], RZ ;  /* 0x0000d0ff02ff79a7 */ /* 0x0005e800081000ff */
[----:B------:R-:W-:-:S04]  /*15c0*/  ISETP.NE.AND P0, PT, R12, 0x2, PT ;  /* 0x000000020c00780c */ /* 0x000fc80003f05270 */
[----:B------:R-:W-:Y:S02]  /*15d0*/  SEL R12, R12, RZ, P0 ;  /* 0x000000ff0c0c7207 */ /* 0x000fe40000000000 */
[----:B--2---:R-:W-:-:S04]  /*15e0*/  SEL R2, RZ, 0x1, P0 ;  /* 0x00000001ff027807 */ /* 0x004fc80000000000 */
[----:B------:R-:W-:-:S07]  /*15f0*/  LOP3.LUT R11, R11, R2, RZ, 0x3c, !PT ;  /* 0x000000020b0b7212 */ /* 0x000fce00078e3cff */
.L_x_18:
[----:B------:R-:W-:Y:S01]  /*1600*/  UMOV UR23, 0x400 ;  /* 0x0000040000177882 */ /* 0x000fe20000000000 */
[----:B------:R-:W-:Y:S01]  /*1610*/  SHF.L.U32 R2, R17, 0x1f, RZ ;  /* 0x0000001f11027819 */ /* 0x000fe200000006ff */
[----:B-1----:R-:W-:Y:S01]  /*1620*/  ULEA UR23, UR53, UR23, 0x18 ;  /* 0x0000001735177291 */ /* 0x002fe2000f8ec0ff */
[----:B------:R-:W-:Y:S01]  /*1630*/  R2UR UR59, R15 ;  /* 0x000000000f3b72ca */ /* 0x000fe200000e0000 */
[----:B------:R-:W-:Y:S01]  /*1640*/  UISETP.GE.U32.AND UP0, UPT, UR54, 0xff, UPT ;  /* 0x000000ff3600788c */ /* 0x000fe2000bf06070 */
[----:B------:R-:W-:Y:S01]  /*1650*/  R2UR UR27, R14 ;  /* 0x000000000e1b72ca */ /* 0x000fe200000e0000 */
[----:B------:R-:W-:Y:S01]  /*1660*/  ULEA UR4, UR29, UR23, 0x3 ;  /* 0x000000171d047291 */ /* 0x000fe2000f8e18ff */
[----:B------:R-:W-:-:S08]  /*1670*/  UMOV UR21, URZ ;  /* 0x000000ff00157c82 */ /* 0x000fd00008000000 */
[----:B------:R1:W2:Y:S01]  /*1680*/  SYNCS.PHASECHK.TRANS64.TRYWAIT P2, [UR4+0x18], R2 ;  /* 0x00001802ff0075a7 */ /* 0x0002a20008041104 */
[----:B------:R-:W-:Y:S02]  /*1690*/  USHF.L.U32 UR59, UR59, 0x6, URZ ;  /* 0x000000063b3b7899 */ /* 0x000fe400080006ff */
[----:B------:R-:W-:Y:S01]  /*16a0*/  USHF.L.U32 UR27, UR27, 0x6, URZ ;  /* 0x000000061b1b7899 */ /* 0x000fe200080006ff */
[----:B------:R-:W-:Y:S11]  /*16b0*/  BRA.U !UP0, `(.L_x_20) ;  /* 0x00000005083c7547 */ /* 0x000ff6000b800000 */
[----:B------:R-:W-:Y:S01]  /*16c0*/  UMOV UR22, URZ ;  /* 0x000000ff00167c82 */ /* 0x000fe20008000000 */
[----:B------:R-:W-:-:S05]  /*16d0*/  UMOV UR13, UR29 ;  /* 0x0000001d000d7c82 */ /* 0x000fca0008000000 */
.L_x_27:
[----:B------:R-:W-:Y:S01]  /*16e0*/  ULEA UR57, UR13, UR23, 0x3 ;  /* 0x000000170d397291 */ /* 0x000fe2000f8e18ff */
[----:B--2---:R-:W-:Y:S01]  /*16f0*/  @!P5 MOV R3, 0x10000 ;  /* 0x000100000003d802 */ /* 0x004fe20000000f00 */
[----:B--2---:R-:W-:Y:S10]  /*1700*/  @P2 BRA `(.L_x_21) ;  /* 0x00000000000c2947 */ /* 0x004ff40003800000 */
[----:B------:R-:W-:-:S04]  /*1710*/  SHF.L.U32 R4, R17, 0x1f, RZ ;  /* 0x0000001f11047819 */ /* 0x000fc800000006ff */
[----:B------:R-:W2:Y:S02]  /*1720*/  SYNCS.PHASECHK.TRANS64.TRYWAIT P0, [UR57+0x18], R4 ;  /* 0x00001804ff0075a7 */ /* 0x000ea40008001139 */
[----:B--2---:R-:W-:Y:S05]  /*1730*/  @!P0 BRA `(.L_x_22) ;  /* 0x0000005c00788947 */ /* 0x004fea0003800000 */
.L_x_21:
[----:B------:R2:W-:Y:S01]  /*1740*/  @!P5 SYNCS.ARRIVE.TRANS64 RZ, [UR57], R3 ;  /* 0x00000003ffffd9a7 */ /* 0x0005e20008000039 */
[----:B------:R-:W-:Y:S04]  /*1750*/  BSSY.RECONVERGENT B0, `(.L_x_23) ;  /* 0x0000003000007945 */ /* 0x000fe80003800200 */
[----:B------:R-:W-:Y:S05]  /*1760*/  @P4 BRA `(.L_x_24) ;  /* 0x0000000000044947 */ /* 0x000fea0003800000 */
[----:B------:R-:W-:Y:S05]  /*1770*/  BPT.TRAP 0x1 ;  /* 0x000000040000795c */ /* 0x000fea0000300000 */
.L_x_24:
[----:B------:R-:W-:Y:S05]  /*1780*/  BSYNC.RECONVERGENT B0 ;  /* 0x0000000000007941 */ /* 0x000fea0003800200 */
.L_x_23:
[----:B------:R-:W-:Y:S01]  /*1790*/  UIADD3 UR4, UPT, UPT, UR13, 0x1, URZ ;  /* 0x000000010d047890 */ /* 0x000fe2000fffe0ff */
[----:B------:R-:W-:Y:S01]  /*17a0*/  BSSY.RECONVERGENT B0, `(.L_x_25) ;  /* 0x000003b000007945 */ /* 0x000fe20003800200 */
[----:B------:R-:W-:Y:S02]  /*17b0*/  ELECT P0, URZ, PT ;  /* 0x0000000000ff782f */ /* 0x000fe40003800000 */
[----:B------:R-:W-:-:S04]  /*17c0*/  UISETP.NE.AND UP0, UPT, UR4, 0x3, UPT ;  /* 0x000000030400788c */ /* 0x000fc8000bf05270 */
[----:B------:R-:W-:Y:S02]  /*17d0*/  USEL UR5, URZ, 0x1, UP0 ;  /* 0x00000001ff057887 */ /* 0x000fe40008000000 */
[----:B------:R-:W-:-:S04]  /*17e0*/  USEL UR29, UR4, URZ, UP0 ;  /* 0x000000ff041d7287 */ /* 0x000fc80008000000 */
[----:B------:R-:W-:Y:S01]  /*17f0*/  ULEA UR4, UR29, UR23, 0x3 ;  /* 0x000000171d047291 */ /* 0x000fe2000f8e18ff */
[----:B------:R-:W-:-:S04]  /*1800*/  LOP3.LUT R17, R17, UR5, RZ, 0x3c, !PT ;  /* 0x0000000511117c12 */ /* 0x000fc8000f8e3cff */
[----:B-1----:R-:W-:-:S04]  /*1810*/  SHF.L.U32 R2, R17, 0x1f, RZ ;  /* 0x0000001f11027819 */ /* 0x002fc800000006ff */
[----:B------:R1:W1:Y:S01]  /*1820*/  SYNCS.PHASECHK.TRANS64.TRYWAIT P2, [UR4+0x18], R2 ;  /* 0x00001802ff0075a7 */ /* 0x0002620008041104 */
[----:B------:R-:W-:Y:S05]  /*1830*/  @!P0 BRA `(.L_x_26) ;  /* 0x0000000000c48947 */ /* 0x000fea0003800000 */
[----:B------:R-:W-:Y:S02]  /*1840*/  ULEA UR4, UR13, UR23, 0xf ;  /* 0x000000170d047291 */ /* 0x000fe4000f8e78ff */
[----:B------:R-:W-:Y:S02]  /*1850*/  UIADD3 UR6, UP1, UPT, UR38, 0x80, URZ ;  /* 0x0000008026067890 */ /* 0x000fe4000ff3e0ff */
[----:B------:R-:W-:Y:S02]  /*1860*/  USHF.L.U32 UR58, UR22, 0x7, URZ ;  /* 0x00000007163a7899 */ /* 0x000fe400080006ff */
[----:B------:R-:W-:Y:S02]  /*1870*/  UIADD3 UR14, UP0, UPT, UR38, 0x180, URZ ;  /* 0x00000180260e7890 */ /* 0x000fe4000ff1e0ff */
[----:B------:R-:W-:Y:S02]  /*1880*/  UIADD3.X UR7, UPT, UPT, URZ, UR39, URZ, UP1, !UPT ;  /* 0x00000027ff077290 */ /* 0x000fe40008ffe4ff */
[----:B------:R-:W-:-:S02]  /*1890*/  UIADD3 UR56, UPT, UPT, UR4, 0x6800, URZ ;  /* 0x0000680004387890 */ /* 0x000fc4000fffe0ff */
[----:B------:R-:W-:Y:S02]  /*18a0*/  UIADD3 UR50, UPT, UPT, UR58, 0x20, URZ ;  /* 0x000000203a327890 */ /* 0x000fe4000fffe0ff */
[----:B------:R-:W-:Y:S02]  /*18b0*/  UIADD3 UR48, UPT, UPT, UR4, 0x8800, URZ ;  /* 0x0000880004307890 */ /* 0x000fe4000fffe0ff */
[----:B------:R-:W-:Y:S02]  /*18c0*/  UIADD3 UR42, UPT, UPT, UR58, 0x40, URZ ;  /* 0x000000403a2a7890 */ /* 0x000fe4000fffe0ff */
[----:B------:R-:W-:Y:S02]  /*18d0*/  UIADD3 UR40, UPT, UPT, UR4, 0xa800, URZ ;  /* 0x0000a80004287890 */ /* 0x000fe4000fffe0ff */
[----:B------:R-:W-:Y:S02]  /*18e0*/  UIADD3 UR34, UPT, UPT, UR58, 0x60, URZ ;  /* 0x000000603a227890 */ /* 0x000fe4000fffe0ff */
[----:B------:R-:W-:-:S02]  /*18f0*/  UIADD3 UR32, UPT, UPT, UR4, 0xc800, URZ ;  /* 0x0000c80004207890 */ /* 0x000fc4000fffe0ff */
[----:B------:R-:W-:Y:S02]  /*1900*/  UIADD3.X UR15, UPT, UPT, URZ, UR39, URZ, UP0, !UPT ;  /* 0x00000027ff0f7290 */ /* 0x000fe400087fe4ff */
[----:B------:R-:W-:Y:S02]  /*1910*/  UIADD3 UR24, UPT, UPT, UR4, 0x1e800, URZ ;  /* 0x0001e80004187890 */ /* 0x000fe4000fffe0ff */
[----:B------:R-:W-:Y:S01]  /*1920*/  UIADD3 UR8, UPT, UPT, UR4, 0x20800, URZ ;  /* 0x0002080004087890 */ /* 0x000fe2000fffe0ff */
[----:B------:R-:W-:Y:S01]  /*1930*/  UMOV UR30, 0x0 ;  /* 0x00000000001e7882 */ /* 0x000fe20000000000 */
[----:B------:R-:W-:Y:S01]  /*1940*/  UMOV UR31, 0x10000000 ;  /* 0x10000000001f7882 */ /* 0x000fe20000000000 */
[----:B------:R-:W-:Y:S01]  /*1950*/  UMOV UR49, UR57 ;  /* 0x0000003900317c82 */ /* 0x000fe20008000000 */
[----:B------:R-:W-:Y:S01]  /*1960*/  UMOV UR51, UR59 ;  /* 0x0000003b00337c82 */ /* 0x000fe20008000000 */
[----:B------:R-:W-:Y:S01]  /*1970*/  UMOV UR52, UR60 ;  /* 0x0000003c00347c82 */ /* 0x000fe20008000000 */
[----:B------:R-:W-:Y:S01]  /*1980*/  UMOV UR41, UR57 ;  /* 0x0000003900297c82 */ /* 0x000fe20008000000 */
[----:B------:R-:W-:Y:S01]  /*1990*/  UMOV UR43, UR59 ;  /* 0x0000003b002b7c82 */ /* 0x000fe20008000000 */
[----:B------:R-:W-:Y:S01]  /*19a0*/  UMOV UR44, UR60 ;  /* 0x0000003c002c7c82 */ /* 0x000fe20008000000 */
[----:B------:R-:W-:Y:S01]  /*19b0*/  UTMALDG.3D [UR56], [UR6], desc[UR30] ;  /* 0x00001e38060075b4 */ /* 0x000fe20008011000 */
[----:B------:R-:W-:Y:S01]  /*19c0*/  UMOV UR33, UR57 ;  /* 0x0000003900217c82 */ /* 0x000fe20008000000 */
        /* <DEDUP_REMOVED lines=10> */
[----:B------:R-:W-:Y:S01]  /*1a70*/  UIADD3 UR16, UPT, UPT, UR4, 0x22800, URZ ;  /* 0x0002280004107890 */ /* 0x000fe2000fffe0ff */
[----:B------:R-:W-:Y:S01]  /*1a80*/  UMOV UR17, UR57 ;  /* 0x0000003900117c82 */ /* 0x000fe20008000000 */
[----:B------:R-:W-:Y:S01]  /*1a90*/  UMOV UR19, UR27 ;  /* 0x0000001b00137c82 */ /* 0x000fe20008000000 */
[----:B------:R-:W-:Y:S01]  /*1aa0*/  UTMALDG.3D [UR40], [UR6], desc[UR30] ;  /* 0x00001e28060075b4 */ /* 0x000fe20008011000 */
[----:B------:R-:W-:Y:S01]  /*1ab0*/  UMOV UR20, UR60 ;  /* 0x0000003c00147c82 */ /* 0x000fe20008000000 */
[----:B------:R-:W-:Y:S01]  /*1ac0*/  UMOV UR18, UR42 ;  /* 0x0000002a00127c82 */ /* 0x000fe20008000000 */
[----:B------:R-:W-:Y:S01]  /*1ad0*/  UTMALDG.3D [UR32], [UR6], desc[UR30] ;  /* 0x00001e20060075b4 */ /* 0x000fe20008011000 */
[----:B------:R-:W-:Y:S01]  /*1ae0*/  UTMALDG.3D [UR24], [UR14], desc[UR30] ;  /* 0x00001e180e0075b4 */ /* 0x000fe20008011000 */
[----:B------:R2:W-:Y:S01]  /*1af0*/  UTMALDG.3D [UR8], [UR14], desc[UR30] ;  /* 0x00001e080e0075b4 */ /* 0x0005e20008011000 */
[----:B------:R1:W-:Y:S01]  /*1b00*/  UTMALDG.3D [UR16], [UR14], desc[UR30] ;  /* 0x00001e100e0075b4 */ /* 0x0003e20008011000 */
[----:B--2---:R-:W-:Y:S01]  /*1b10*/  UIADD3 UR8, UPT, UPT, UR4, 0x24800, URZ ;  /* 0x0002480004087890 */ /* 0x004fe2000fffe0ff */
[----:B------:R-:W-:-:S08]  /*1b20*/  UMOV UR10, UR34 ;  /* 0x00000022000a7c82 */ /* 0x000fd00008000000 */
[----:B------:R2:W-:Y:S02]  /*1b30*/  UTMALDG.3D [UR8], [UR14], desc[UR30] ;  /* 0x00001e080e0075b4 */ /* 0x0005e40008011000 */
[----:B--2---:R-:W-:Y:S01]  /*1b40*/  NOP ;  /* 0x0000000000007918 */ /* 0x004fe20000000000 */
.L_x_26:
[----:B-1----:R-:W-:Y:S05]  /*1b50*/  BSYNC.RECONVERGENT B0 ;  /* 0x0000000000007941 */ /* 0x002fea0003800200 */
.L_x_25:
[----:B------:R-:W-:Y:S01]  /*1b60*/  UIADD3 UR22, UPT, UPT, UR22, 0x1, URZ ;  /* 0x0000000116167890 */ /* 0x000fe2000fffe0ff */
[----:B------:R-:W-:Y:S01]  /*1b70*/  UMOV UR13, UR29 ;  /* 0x0000001d000d7c82 */ /* 0x000fe20008000000 */
[----:B------:R-:W-:Y:S02]  /*1b80*/  UMOV UR21, UR37 ;  /* 0x0000002500157c82 */ /* 0x000fe40008000000 */
[----:B------:R-:W-:-:S09]  /*1b90*/  UISETP.NE.AND UP0, UPT, UR22, UR37, UPT ;  /* 0x000000251600728c */ /* 0x000fd2000bf05270 */
[----:B------:R-:W-:Y:S05]  /*1ba0*/  BRA.U UP0, `(.L_x_27) ;  /* 0xfffffff900cc7547 */ /* 0x000fea000b83ffff */
.L_x_20:
[----:B------:R-:W-:Y:S01]  /*1bb0*/  ULEA UR4, UR29, UR23, 0x3 ;  /* 0x000000171d047291 */ /* 0x000fe2000f8e18ff */
[----:B-1----:R-:W-:Y:S01]  /*1bc0*/  SHF.L.U32 R2, R17, 0x1f, RZ ;  /* 0x0000001f11027819 */ /* 0x002fe200000006ff */
[----:B------:R-:W-:Y:S01]  /*1bd0*/  @!P1 SYNCS.ARRIVE.TRANS64.A1T0 RZ, [UR23+0x68], RZ ;  /* 0x000068ffffff99a7 */ /* 0x000fe20008100017 */
[----:B------:R-:W-:-:S06]  /*1be0*/  UISETP.GT.AND UP0, UPT, UR46, UR45, UPT ;  /* 0x0000002d2e00728c */ /* 0x000fcc000bf04270 */
[----:B------:R1:W1:Y:S03]  /*1bf0*/  SYNCS.PHASECHK.TRANS64.TRYWAIT P1, [UR4+0x18], R2 ;  /* 0x00001802ff0075a7 */ /* 0x0002660008021104 */
[----:B------:R-:W-:Y:S05]  /*1c00*/  BRA.U !UP0, `(.L_x_28) ;  /* 0x0000000508387547 */ /* 0x000fea000b800000 */
[----:B------:R-:W-:Y:S01]  /*1c10*/  UIADD3 UR22, UPT, UPT, UR47, UR21, URZ ;  /* 0x000000152f167290 */ /* 0x000fe2000fffe0ff */
[----:B------:R-:W-:-:S11]  /*1c20*/  UMOV UR13, UR29 ;  /* 0x0000001d000d7c82 */ /* 0x000fd60008000000 */
.L_x_35:
[----:B------:R-:W-:Y:S01]  /*1c30*/  ULEA UR57, UR13, UR23, 0x3 ;  /* 0x000000170d397291 */ /* 0x000fe2000f8e18ff */
[----:B--2---:R-:W-:Y:S01]  /*1c40*/  @!P5 MOV R3, 0x10000 ;  /* 0x000100000003d802 */ /* 0x004fe20000000f00 */
[----:B-1----:R-:W-:Y:S10]  /*1c50*/  @P1 BRA `(.L_x_29) ;  /* 0x00000000000c1947 */ /* 0x002ff40003800000 */
[----:B------:R-:W-:-:S04]  /*1c60*/  SHF.L.U32 R4, R17, 0x1f, RZ ;  /* 0x0000001f11047819 */ /* 0x000fc800000006ff */
[----:B------:R-:W1:Y:S02]  /*1c70*/  SYNCS.PHASECHK.TRANS64.TRYWAIT P0, [UR57+0x18], R4 ;  /* 0x00001804ff0075a7 */ /* 0x000e640008001139 */
[----:B-1----:R-:W-:Y:S05]  /*1c80*/  @!P0 BRA `(.L_x_30) ;  /* 0x00000058003c8947 */ /* 0x002fea0003800000 */
.L_x_29:
[----:B------:R2:W-:Y:S01]  /*1c90*/  @!P5 SYNCS.ARRIVE.TRANS64 RZ, [UR57], R3 ;  /* 0x00000003ffffd9a7 */ /* 0x0005e20008000039 */
[----:B------:R-:W-:Y:S04]  /*1ca0*/  BSSY.RECONVERGENT B0, `(.L_x_31) ;  /* 0x0000003000007945 */ /* 0x000fe80003800200 */
[----:B------:R-:W-:Y:S05]  /*1cb0*/  @P4 BRA `(.L_x_32) ;  /* 0x0000000000044947 */ /* 0x000fea0003800000 */
[----:B------:R-:W-:Y:S05]  /*1cc0*/  BPT.TRAP 0x1 ;  /* 0x000000040000795c */ /* 0x000fea0000300000 */
.L_x_32:
[----:B------:R-:W-:Y:S05]  /*1cd0*/  BSYNC.RECONVERGENT B0 ;  /* 0x0000000000007941 */ /* 0x000fea0003800200 */
.L_x_31:
        /* <DEDUP_REMOVED lines=60> */
.L_x_34:
[----:B-1----:R-:W-:Y:S05]  /*20a0*/  BSYNC.RECONVERGENT B0 ;  /* 0x0000000000007941 */ /* 0x002fea0003800200 */
.L_x_33:
[----:B------:R-:W-:Y:S01]  /*20b0*/  UIADD3 UR21, UPT, UPT, UR21, 0x1, URZ ;  /* 0x0000000115157890 */ /* 0x000fe2000fffe0ff */
[----:B------:R-:W-:-:S03]  /*20c0*/  UMOV UR13, UR29 ;  /* 0x0000001d000d7c82 */ /* 0x000fc60008000000 */
[----:B------:R-:W-:-:S09]  /*20d0*/  UISETP.NE.AND UP0, UPT, UR21, UR22, UPT ;  /* 0x000000161500728c */ /* 0x000fd2000bf05270 */
[----:B------:R-:W-:Y:S05]  /*20e0*/  BRA.U UP0, `(.L_x_35) ;  /* 0xfffffff900d07547 */ /* 0x000fea000b83ffff */
.L_x_28:
[C---:B-1----:R-:W-:Y:S01]  /*20f0*/  LEA R2, R16.reuse, UR23, 0x3 ;  /* 0x0000001710027c11 */ /* 0x042fe2000f8e18ff */
[----:B------:R-:W-:Y:S01]  /*2100*/  NOP ;  /* 0x0000000000007918 */ /* 0x000fe20000000000 */
[----:B--2---:R-:W-:Y:S02]  /*2110*/  SHF.L.U32 R3, R13, 0x1f, RZ ;  /* 0x0000001f0d037819 */ /* 0x004fe400000006ff */
[----:B------:R-:W-:Y:S02]  /*2120*/  LEA R4, R16, UR23, 0x4 ;  /* 0x0000001710047c11 */ /* 0x000fe4000f8e20ff */
[----:B------:R-:W1:Y:S02]  /*2130*/  SYNCS.PHASECHK.TRANS64.TRYWAIT P0, [R2+URZ+0x70], R3 ;  /* 0x00007003020075a7 */ /* 0x000e6400080011ff */
[----:B-1----:R-:W-:Y:S05]  /*2140*/  @!P0 BRA `(.L_x_36) ;  /* 0x0000005400248947 */ /* 0x002fea0003800000 */
.L_x_121:
[----:B------:R-:W2:Y:S01]  /*2150*/  LDS.128 R4, [R4+0x100] ;  /* 0x0001000004047984 */ /* 0x000ea20000000c00 */
[----:B---3--:R-:W-:Y:S01]  /*2160*/  ISETP.GE.AND P0, PT, R26, 0x1, PT ;  /* 0x000000011a00780c */ /* 0x008fe20003f06270 */
[----:B-1----:R-:W-:Y:S01]  /*2170*/  VIADD R2, R2, 0x80 ;  /* 0x0000008002027836 */ /* 0x002fe20000000000 */
[----:B------:R-:W-:Y:S01]  /*2180*/  @!PT LDS RZ, [RZ] ;  /* 0x00000000fffff984 */ /* 0x000fe20000000800 */
[----:B------:R-:W-:Y:S01]  /*2190*/  @!PT LDS RZ, [RZ] ;  /* 0x00000000fffff984 */ /* 0x000fe20000000800 */
[----:B------:R-:W-:Y:S01]  /*21a0*/  @!PT LDS RZ, [RZ] ;  /* 0x00000000fffff984 */ /* 0x000fe20000000800 */
[----:B------:R-:W-:Y:S01]  /*21b0*/  @!PT LDS RZ, [RZ] ;  /* 0x00000000fffff984 */ /* 0x000fe20000000800 */
[----:B------:R1:W-:Y:S06]  /*21c0*/  MEMBAR.ALL.CTA ;  /* 0x0000000000007992 */ /* 0x0003ec0000008000 */
[----:B-1----:R-:W1:Y:S01]  /*21d0*/  FENCE.VIEW.ASYNC.S ;  /* 0x00000000000073c6 */ /* 0x002e620000000000 */
[----:B------:R-:W-:-:S04]  /*21e0*/  PRMT R2, RZ, 0x654, R2 ;  /* 0x00000654ff027816 */ /* 0x000fc80000000002 */
[----:B-1----:R1:W-:Y:S01]  /*21f0*/  SYNCS.ARRIVE.TRANS64.RED.A1T0 RZ, [R2+URZ], RZ ;  /* 0x000000ff02ff79a7 */ /* 0x0023e200081004ff */
[----:B--2---:R-:W-:-:S13]  /*2200*/  LOP3.LUT P2, RZ, R6, 0x1, RZ, 0xc0, !PT ;  /* 0x0000000106ff7812 */ /* 0x004fda000784c0ff */
[----:B------:R-:W-:Y:S01]  /*2210*/  @P2 SHF.R.U32.HI R3, RZ, 0x10, R5 ;  /* 0x00000010ff032819 */ /* 0x000fe20000011605 */
[----:B------:R-:W-:Y:S01]  /*2220*/  VOTEU.ANY UP0, P2 ;  /* 0x0000000000ff7886 */ /* 0x000fe20001000100 */
[----:B------:R-:W-:Y:S02]  /*2230*/  @P2 MOV R10, R4 ;  /* 0x00000004000a2202 */ /* 0x000fe40000000f00 */
[----:B------:R-:W-:Y:S02]  /*2240*/  @P2 R2UR.BROADCAST UR4, R3 ;  /* 0x00000000030422ca */ /* 0x000fe400008e0000 */
[----:B------:R-:W-:-:S11]  /*2250*/  @P2 LOP3.LUT R9, R5, 0xffff, RZ, 0xc0, !PT ;  /* 0x0000ffff05092812 */ /* 0x000fd600078ec0ff */
[----:B------:R-:W-:Y:S01]  /*2260*/  @UP0 UMOV UR60, UR4 ;  /* 0x00000004003c0c82 */ /* 0x000fe20008000000 */
[----:B-1----:R-:W-:Y:S05]  /*2270*/  @!P0 BRA `(.L_x_37) ;  /* 0x0000000000b88947 */ /* 0x002fea0003800000 */
[----:B------:R-:W4:Y:S01]  /*2280*/  LDC.64 R4, c[0x0][0xb18] ;  /* 0x0002c600ff047b82 */ /* 0x000f220000000a00 */
[----:B------:R-:W-:-:S07]  /*2290*/  ISETP.NE.AND P3, PT, R26, 0x1, PT ;  /* 0x000000011a00780c */ /* 0x000fce0003f65270 */
[----:B------:R-:W1:Y:S08]  /*22a0*/  LDC.64 R6, c[0x0][0xb10] ;  /* 0x0002c400ff067b82 */ /* 0x000e700000000a00 */
[----:B------:R-:W2:Y:S08]  /*22b0*/  LDC R14, c[0x0][0xb20] ;  /* 0x0002c800ff0e7b82 */ /* 0x000eb00000000800 */
[----:B------:R-:W3:Y:S01]  /*22c0*/  LDC R15, c[0x0][0xb0c] ;  /* 0x0002c300ff0f7b82 */ /* 0x000ee20000000800 */
[----:B----4-:R-:W-:Y:S01]  /*22d0*/  IMAD.HI.U32 R19, R0, R5, RZ ;  /* 0x0000000500137227 */ /* 0x010fe200078e00ff */
[----:B------:R-:W-:-:S03]  /*22e0*/  ISETP.NE.AND P0, PT, R4, 0x1, PT ;  /* 0x000000010400780c */ /* 0x000fc60003f05270 */
[----:B------:R-:W-:-:S03]  /*22f0*/  IMAD.HI.U32 R5, R9, R5, RZ ;  /* 0x0000000509057227 */ /* 0x000fc600078e00ff */
[----:B------:R-:W4:Y:S01]  /*2300*/  LDC.64 R2, c[0x0][0xb28] ;  /* 0x0002ca00ff027b82 */ /* 0x000f220000000a00 */
[----:B-1----:R-:W-:-:S04]  /*2310*/  IMAD.HI.U32 R20, R8, R6, RZ ;  /* 0x0000000608147227 */ /* 0x002fc800078e00ff */
[----:B------:R-:W-:Y:S01]  /*2320*/  IMAD.HI.U32 R21, R10, R6, RZ ;  /* 0x000000060a157227 */ /* 0x000fe200078e00ff */
[----:B------:R-:W-:Y:S02]  /*2330*/  SHF.R.U32.HI R20, RZ, R7, R20 ;  /* 0x00000007ff147219 */ /* 0x000fe40000011614 */
[-C--:B--2---:R-:W-:Y:S02]  /*2340*/  SHF.R.U32.HI R19, RZ, R14.reuse, R19 ;  /* 0x0000000eff137219 */ /* 0x084fe40000011613 */
[----:B------:R-:W-:Y:S02]  /*2350*/  SHF.R.U32.HI R5, RZ, R14, R5 ;  /* 0x0000000eff057219 */ /* 0x000fe40000011605 */
[----:B------:R-:W-:Y:S02]  /*2360*/  SEL R19, R0, R19, !P0 ;  /* 0x0000001300137207 */ /* 0x000fe40004000000 */
[----:B------:R-:W-:Y:S02]  /*2370*/  SHF.R.U32.HI R21, RZ, R7, R21 ;  /* 0x00000007ff157219 */ /* 0x000fe40000011615 */
[----:B---3--:R-:W-:-:S02]  /*2380*/  ISETP.NE.AND P1, PT, R15, 0x1, PT ;  /* 0x000000010f00780c */ /* 0x008fc40003f25270 */
[----:B------:R-:W-:Y:S02]  /*2390*/  SEL R5, R9, R5, !P0 ;  /* 0x0000000509057207 */ /* 0x000fe40004000000 */
[----:B------:R-:W-:Y:S02]  /*23a0*/  SEL R20, R8, R20, !P1 ;  /* 0x0000001408147207 */ /* 0x000fe40004800000 */
[----:B------:R-:W-:Y:S01]  /*23b0*/  SEL R21, R10, R21, !P1 ;  /* 0x000000150a157207 */ /* 0x000fe20004800000 */
[----:B----4-:R-:W-:-:S04]  /*23c0*/  IMAD.HI.U32 R18, R19, R2, RZ ;  /* 0x0000000213127227 */ /* 0x010fc800078e00ff */
        /* <DEDUP_REMOVED lines=10> */
[----:B------:R-:W-:-:S04]  /*2470*/  @!P0 IMAD.HI.U32 R7, R21, R2, RZ ;  /* 0x0000000215078227 */ /* 0x000fc800078e00ff */
[----:B------:R-:W-:Y:S01]  /*2480*/  IMAD.MOV R2, RZ, RZ, -R6 ;  /* 0x000000ffff027224 */ /* 0x000fe200078e0a06 */
[----:B------:R-:W-:Y:S02]  /*2490*/  @!P0 SHF.R.U32.HI R3, RZ, R3, R7 ;  /* 0x00000003ff038219 */ /* 0x000fe40000011607 */
[----:B------:R-:W-:Y:S01]  /*24a0*/  IADD3 R7, PT, PT, -R5, RZ, RZ ;  /* 0x000000ff05077210 */ /* 0x000fe20007ffe1ff */
[----:B------:R-:W-:Y:S01]  /*24b0*/  IMAD R2, R26, R2, R5 ;  /* 0x000000021a027224 */ /* 0x000fe200078e0205 */
        /* <DEDUP_REMOVED lines=10> */
.L_x_37:
[----:B------:R-:W1:Y:S02]  /*2560*/  LDCU UR4, c[0x0][0xb30] ;  /* 0x00016600ff0477ac */ /* 0x000e640008000800 */
[----:B-1----:R-:W-:-:S09]  /*2570*/  UISETP.NE.AND UP0, UPT, UR4, 0x1, UPT ;  /* 0x000000010400788c */ /* 0x002fd2000bf05270 */
[----:B------:R-:W-:Y:S05]  /*2580*/  BRA.U UP0, `(.L_x_38) ;  /* 0x0000000100407547 */ /* 0x000fea000b800000 */
[----:B------:R-:W1:Y:S08]  /*2590*/  LDC.64 R4, c[0x0][0xb10] ;  /* 0x0002c400ff047b82 */ /* 0x000e700000000a00 */
[----:B------:R-:W2:Y:S08]  /*25a0*/  LDC.64 R2, c[0x0][0xb18] ;  /* 0x0002c600ff027b82 */ /* 0x000eb00000000a00 */
[----:B------:R-:W3:Y:S08]  /*25b0*/  LDC R6, c[0x0][0xb20] ;  /* 0x0002c800ff067b82 */ /* 0x000ef00000000800 */
[----:B------:R-:W4:Y:S01]  /*25c0*/  LDC R7, c[0x0][0xb0c] ;  /* 0x0002c300ff077b82 */ /* 0x000f220000000800 */
[----:B-1----:R-:W-:-:S05]  /*25d0*/  IMAD.HI.U32 R4, R10, R4, RZ ;  /* 0x000000040a047227 */ /* 0x002fca00078e00ff */
[----:B------:R-:W-:Y:S01]  /*25e0*/  SHF.R.U32.HI R4, RZ, R5, R4 ;  /* 0x00000005ff047219 */ /* 0x000fe20000011604 */
[----:B--2---:R-:W-:Y:S01]  /*25f0*/  IMAD.HI.U32 R3, R9, R3, RZ ;  /* 0x0000000309037227 */ /* 0x004fe200078e00ff */
[----:B------:R-:W-:-:S04]  /*2600*/  ISETP.NE.AND P0, PT, R2, 0x1, PT ;  /* 0x000000010200780c */ /* 0x000fc80003f05270 */
[----:B---3--:R-:W-:-:S04]  /*2610*/  SHF.R.U32.HI R3, RZ, R6, R3 ;  /* 0x00000006ff037219 */ /* 0x008fc80000011603 */
[----:B------:R-:W-:Y:S02]  /*2620*/  SEL R3, R9, R3, !P0 ;  /* 0x0000000309037207 */ /* 0x000fe40004000000 */
[----:B----4-:R-:W-:-:S04]  /*2630*/  ISETP.NE.AND P1, PT, R7, 0x1, PT ;  /* 0x000000010700780c */ /* 0x010fc80003f25270 */
[----:B------:R-:W-:-:S05]  /*2640*/  SEL R4, R10, R4, !P1 ;  /* 0x000000040a047207 */ /* 0x000fca0004800000 */
[----:B------:R-:W-:Y:S02]  /*2650*/  IMAD.IADD R5, R3, 0x1, -R4 ;  /* 0x0000000103057824 */ /* 0x000fe400078e0a04 */
[----:B------:R-:W-:Y:S02]  /*2660*/  IMAD.IADD R3, R4, 0x1, -R3 ;  /* 0x0000000104037824 */ /* 0x000fe400078e0a03 */
[----:B------:R-:W-:Y:S02]  /*2670*/  IMAD R10, R5, R7, R10 ;  /* 0x00000007050a7224 */ /* 0x000fe400078e020a */
[----:B------:R-:W-:-:S07]  /*2680*/  IMAD R9, R3, R2, R9 ;  /* 0x0000000203097224 */ /* 0x000fce00078e0209 */
.L_x_38:
[----:B------:R-:W-:Y:S01]  /*2690*/  VIADD R16, R16, 0x1 ;  /* 0x0000000110107836 */ /* 0x000fe20000000000 */
[----:B------:R-:W-:Y:S01]  /*26a0*/  PLOP3.LUT P1, PT, PT, PT, PT, 0x80, 0x8 ;  /* 0x000000000008781c */ /* 0x000fe20003f2f070 */
[----:B------:R-:W-:Y:S02]  /*26b0*/  IMAD.IADD R15, R10, 0x1, R63 ;  /* 0x000000010a0f7824 */ /* 0x000fe400078e023f */
[----:B------:R-:W-:Y:S01]  /*26c0*/  IMAD.IADD R14, R9, 0x1, R62 ;  /* 0x00000001090e7824 */ /* 0x000fe200078e023e */
[----:B------:R-:W-:-:S04]  /*26d0*/  ISETP.NE.AND P0, PT, R16, 0x2, PT ;  /* 0x000000021000780c */ /* 0x000fc80003f05270 */
[----:B------:R-:W-:Y:S02]  /*26e0*/  SEL R2, RZ, 0x1, P0 ;  /* 0x00000001ff027807 */ /* 0x000fe40000000000 */
[----:B------:R-:W-:Y:S02]  /*26f0*/  SEL R16, R16, RZ, P0 ;  /* 0x000000ff10107207 */ /* 0x000fe40000000000 */
[----:B------:R-:W-:Y:S01]  /*2700*/  LOP3.LUT R13, R13, R2, RZ, 0x3c, !PT ;  /* 0x000000020d0d7212 */ /* 0x000fe200078e3cff */
[----:B------:R-:W-:Y:S06]  /*2710*/  @P2 BRA `(.L_x_39) ;  /* 0xffffffec00782947 */ /* 0x000fec000383ffff */
[----:B------:R-:W-:Y:S01]  /*2720*/  UIADD3 UR23, UPT, UPT, UR23, 0x18, URZ ;  /* 0x0000001817177890 */ /* 0x000fe2000fffe0ff */
[----:B------:R-:W-:-:S03]  /*2730*/  SHF.L.U32 R2, R17, 0x1f, RZ ;  /* 0x0000001f11027819 */ /* 0x000fc600000006ff */
[----:B------:R-:W-:-:S09]  /*2740*/  ULEA UR4, UR29, UR23, 0x3 ;  /* 0x000000171d047291 */ /* 0x000fd2000f8e18ff */
[----:B------:R-:W1:Y:S02]  /*2750*/  SYNCS.PHASECHK.TRANS64.TRYWAIT P0, [UR4], R2 ;  /* 0x00000002ff0075a7 */ /* 0x000e640008001104 */
[----:B-1----:R-:W-:Y:S05]  /*2760*/  @!P0 BRA `(.L_x_40) ;  /* 0x0000004c00b08947 */ /* 0x002fea0003800000 */
.L_x_123:
[----:B------:R-:W-:-:S04]  /*2770*/  UIADD3 UR4, UPT, UPT, UR29, 0x1, URZ ;  /* 0x000000011d047890 */ /* 0x000fc8000fffe0ff */
[----:B------:R-:W-:-:S04]  /*2780*/  UISETP.NE.AND UP0, UPT, UR4, 0x3, UPT ;  /* 0x000000030400788c */ /* 0x000fc8000bf05270 */
[----:B------:R-:W-:Y:S02]  /*2790*/  USEL UR6, URZ, 0x1, UP0 ;  /* 0x00000001ff067887 */ /* 0x000fe40008000000 */
[----:B------:R-:W-:-:S04]  /*27a0*/  USEL UR4, UR4, URZ, UP0 ;  /* 0x000000ff04047287 */ /* 0x000fc80008000000 */
[----:B------:R-:W-:Y:S01]  /*27b0*/  ULEA UR5, UR4, UR23, 0x3 ;  /* 0x0000001704057291 */ /* 0x000fe2000f8e18ff */
[----:B------:R-:W-:-:S04]  /*27c0*/  LOP3.LUT R17, R17, UR6, RZ, 0x3c, !PT ;  /* 0x0000000611117c12 */ /* 0x000fc8000f8e3cff */
[----:B-1----:R-:W-:-:S04]  /*27d0*/  SHF.L.U32 R2, R17, 0x1f, RZ ;  /* 0x0000001f11027819 */ /* 0x002fc800000006ff */
[----:B------:R-:W1:Y:S02]  /*27e0*/  SYNCS.PHASECHK.TRANS64.TRYWAIT P0, [UR5], R2 ;  /* 0x00000002ff0075a7 */ /* 0x000e640008001105 */
[----:B-1----:R-:W-:Y:S05]  /*27f0*/  @!P0 BRA `(.L_x_41) ;  /* 0x0000004c00a48947 */ /* 0x002fea0003800000 */
.L_x_125:
[----:B------:R-:W-:-:S04]  /*2800*/  UIADD3 UR4, UPT, UPT, UR4, 0x1, URZ ;  /* 0x0000000104047890 */ /* 0x000fc8000fffe0ff */
[----:B------:R-:W-:-:S04]  /*2810*/  UISETP.NE.AND UP0, UPT, UR4, 0x3, UPT ;  /* 0x000000030400788c */ /* 0x000fc8000bf05270 */
[----:B------:R-:W-:Y:S02]  /*2820*/  USEL UR5, URZ, 0x1, UP0 ;  /* 0x00000001ff057887 */ /* 0x000fe40008000000 */
[----:B------:R-:W-:-:S04]  /*2830*/  USEL UR4, UR4, URZ, UP0 ;  /* 0x000000ff04047287 */ /* 0x000fc80008000000 */
[----:B------:R-:W-:Y:S01]  /*2840*/  ULEA UR4, UR4, UR23, 0x3 ;  /* 0x0000001704047291 */ /* 0x000fe2000f8e18ff */
[----:B-1----:R-:W-:-:S04]  /*2850*/  LOP3.LUT R2, R17, UR5, RZ, 0x3c, !PT ;  /* 0x0000000511027c12 */ /* 0x002fc8000f8e3cff */
[----:B------:R-:W-:Y:S01]  /*2860*/  SHF.L.U32 R2, R2, 0x1f, RZ ;  /* 0x0000001f02027819 */ /* 0x000fe200000006ff */
[----:B----4-:R-:W-:-:S07]  /*2870*/  IMAD.U32 R0, RZ, RZ, UR4 ;  /* 0x00000004ff007e24 */ /* 0x010fce000f8e00ff */
.L_x_42:
[----:B-1----:R1:W2:Y:S02]  /*2880*/  SYNCS.PHASECHK.TRANS64.TRYWAIT P0, [R0+URZ], R2 ;  /* 0x00000002000075a7 */ /* 0x0022a400080011ff */
[----:B--2---:R-:W-:Y:S05]  /*2890*/  @!P0 NANOSLEEP.SYNCS 0x989680 ;  /* 0x009896800000895d */ /* 0x004fea0003900000 */
[----:B------:R-:W2:Y:S02]  /*28a0*/  @!P0 SYNCS.PHASECHK.TRANS64 P0, [R0+URZ], R2 ;  /* 0x00000002000085a7 */ /* 0x000ea400080010ff */
[----:B--2---:R-:W-:Y:S05]  /*28b0*/  @P0 EXIT ;  /* 0x000000000000094d */ /* 0x004fea0003800000 */
[----:B------:R-:W-:Y:S05]  /*28c0*/  BRA `(.L_x_42) ;  /* 0xfffffffc00ec7947 */ /* 0x000fea000383ffff */
.L_x_17:
[----:B------:R-:W-:-:S04]  /*28d0*/  UISETP.NE.AND UP1, UPT, UR53, URZ, UPT ;  /* 0x000000ff3500728c */ /* 0x000fc8000bf25270 */
[----:B------:R-:W-:-:S09]  /*28e0*/  UISETP.NE.OR UP1, UPT, UR10, 0x1, UP1 ;  /* 0x000000010a00788c */ /* 0x000fd20008f25670 */
[----:B------:R-:W-:Y:S05]  /*28f0*/  BRA.U UP1, `(.L_x_43) ;  /* 0x0000000501487547 */ /* 0x000fea000b800000 */
[----:B------:R-:W-:Y:S01]  /*2900*/  ISETP.NE.AND P2, PT, R2, RZ, PT ;  /* 0x000000ff0200720c */ /* 0x000fe20003f45270 */
[----:B------:R-:W-:Y:S01]  /*2910*/  IMAD.MOV.U32 R12, RZ, RZ, 0x1 ;  /* 0x00000001ff0c7424 */ /* 0x000fe200078e00ff */
[----:B------:R-:W-:Y:S02]  /*2920*/  CS2R R10, SRZ ;  /* 0x00000000000a7805 */ /* 0x000fe4000001ff00 */
[----:B------:R-:W-:Y:S01]  /*2930*/  CS2R R8, SRZ ;  /* 0x0000000000087805 */ /* 0x000fe2000001ff00 */
[----:B------:R-:W-:Y:S01]  /*2940*/  UMOV UR6, 0x400 ;  /* 0x0000040000067882 */ /* 0x000fe20000000000 */
[----:B------:R-:W-:Y:S01]  /*2950*/  UMOV UR5, URZ ;  /* 0x000000ff00057c82 */ /* 0x000fe20008000000 */
[----:B------:R-:W-:-:S12]  /*2960*/  ULEA UR6, UR53, UR6, 0x18 ;  /* 0x0000000635067291 */ /* 0x000fd8000f8ec0ff */
.L_x_47:
[----:B------:R-:W-:Y:S02]  /*2970*/  LEA R0, R8, UR6, 0x3 ;  /* 0x0000000608007c11 */ /* 0x000fe4000f8e18ff */
[----:B------:R-:W-:-:S03]  /*2980*/  SHF.L.U32 R4, R9, 0x1f, RZ ;  /* 0x0000001f09047819 */ /* 0x000fc600000006ff */
[----:B------:R-:W-:Y:S01]  /*2990*/  VIADD R5, R0, 0xe0 ;  /* 0x000000e000057836 */ /* 0x000fe20000000000 */
[----:B------:R-:W1:Y:S02]  /*29a0*/  SYNCS.PHASECHK.TRANS64.TRYWAIT P0, [R0+URZ+0xd0], R4 ;  /* 0x0000d004000075a7 */ /* 0x000e6400080011ff */
[----:B-1----:R-:W-:Y:S05]  /*29b0*/  @!P0 BRA `(.L_x_44) ;  /* 0x0000004c004c8947 */ /* 0x002fea0003800000 */
.L_x_126:
[----:B------:R-:W-:Y:S01]  /*29c0*/  ULEA UR4, UR5, UR6, 0x3 ;  /* 0x0000000605047291 */ /* 0x000fe2000f8e18ff */
[----:B-1----:R-:W-:Y:S01]  /*29d0*/  PRMT R0, RZ, 0x654, R5 ;  /* 0x00000654ff007816 */ /* 0x002fe20000000005 */
[----:B------:R-:W-:Y:S01]  /*29e0*/  @!P2 IMAD.MOV.U32 R4, RZ, RZ, 0x10 ;  /* 0x00000010ff04a424 */ /* 0x000fe200078e00ff */
[----:B------:R-:W-:Y:S01]  /*29f0*/  SHF.L.U32 R5, R12, 0x1f, RZ ;  /* 0x0000001f0c057819 */ /* 0x000fe200000006ff */
[----:B------:R-:W-:Y:S01]  /*2a00*/  UIADD3 UR7, UPT, UPT, UR4, 0x70, URZ ;  /* 0x0000007004077890 */ /* 0x000fe2000fffe0ff */
[----:B------:R1:W-:Y:S05]  /*2a10*/  SYNCS.ARRIVE.TRANS64.RED.A1T0 RZ, [R0+URZ], RZ ;  /* 0x000000ff00ff79a7 */ /* 0x0003ea00081004ff */
[----:B------:R-:W-:Y:S01]  /*2a20*/  IMAD.U32 R6, RZ, RZ, UR7 ;  /* 0x00000007ff067e24 */ /* 0x000fe2000f8e00ff */
[----:B------:R-:W2:Y:S04]  /*2a30*/  SYNCS.PHASECHK.TRANS64.TRYWAIT P0, [UR4+0x80], R5 ;  /* 0x00008005ff0075a7 */ /* 0x000ea80008001104 */
[----:B------:R-:W-:Y:S01]  /*2a40*/  PRMT R6, R2, 0x654, R6 ;  /* 0x0000065402067816 */ /* 0x000fe20000000006 */
[----:B-12---:R-:W-:Y:S06]  /*2a50*/  @!P0 BRA `(.L_x_45) ;  /* 0x0000004c00388947 */ /* 0x006fec0003800000 */
.L_x_128:
[----:B------:R-:W-:Y:S01]  /*2a60*/  ULEA UR8, UR5, UR6, 0x4 ;  /* 0x0000000605087291 */ /* 0x000fe2000f8e20ff */
[----:B------:R-:W-:Y:S01]  /*2a70*/  SEL R3, R6, R3, !P2 ;  /* 0x0000000306037207 */ /* 0x000fe20005000000 */
[----:B------:R-:W-:Y:S01]  /*2a80*/  UIADD3 UR9, UPT, UPT, UR4, 0x70, URZ ;  /* 0x0000007004097890 */ /* 0x000fe2000fffe0ff */
[----:B-1----:R-:W-:Y:S01]  /*2a90*/  LEA R0, R11, UR6, 0x3 ;  /* 0x000000060b007c11 */ /* 0x002fe2000f8e18ff */
[----:B------:R-:W-:Y:S01]  /*2aa0*/  UIADD3 UR8, UPT, UPT, UR8, 0x100, URZ ;  /* 0x0000010008087890 */ /* 0x000fe2000fffe0ff */
[----:B------:R1:W-:Y:S01]  /*2ab0*/  @!P2 SYNCS.ARRIVE.TRANS64.RED RZ, [R3+URZ], R4 ;  /* 0x0000000403ffa9a7 */ /* 0x0003e200080004ff */
[----:B------:R-:W-:Y:S01]  /*2ac0*/  UIADD3 UR4, UPT, UPT, UR5, 0x1, URZ ;  /* 0x0000000105047890 */ /* 0x000fe2000fffe0ff */
[----:B------:R-:W-:-:S03]  /*2ad0*/  VIADD R8, R8, 0x1 ;  /* 0x0000000108087836 */ /* 0x000fc60000000000 */
[----:B------:R-:W-:Y:S02]  /*2ae0*/  UISETP.NE.AND UP0, UPT, UR4, 0x2, UPT ;  /* 0x000000020400788c */ /* 0x000fe4000bf05270 */
[----:B------:R-:W-:Y:S01]  /*2af0*/  ISETP.NE.AND P0, PT, R8, 0x2, PT ;  /* 0x000000020800780c */ /* 0x000fe20003f05270 */
[----:B------:R-:W-:Y:S06]  /*2b00*/  UGETNEXTWORKID.BROADCAST [UR8], [UR9] ;  /* 0x00000000080073ca */ /* 0x000fec0008000100 */
[----:B------:R-:W-:Y:S02]  /*2b10*/  USEL UR7, URZ, 0x1, UP0 ;  /* 0x00000001ff077887 */ /* 0x000fe40008000000 */
[----:B------:R-:W-:-:S04]  /*2b20*/  USEL UR5, UR4, URZ, UP0 ;  /* 0x000000ff04057287 */ /* 0x000fc80008000000 */
[----:B------:R-:W-:Y:S02]  /*2b30*/  LOP3.LUT R12, R12, UR7, RZ, 0x3c, !PT ;  /* 0x000000070c0c7c12 */ /* 0x000fe4000f8e3cff */
[----:B-1----:R-:W-:-:S04]  /*2b40*/  SHF.L.U32 R4, R10, 0x1f, RZ ;  /* 0x0000001f0a047819 */ /* 0x002fc800000006ff */
[----:B------:R-:W1:Y:S02]  /*2b50*/  SYNCS.PHASECHK.TRANS64.TRYWAIT P1, [R0+URZ+0x70], R4 ;  /* 0x00007004000075a7 */ /* 0x000e6400080211ff */
[----:B-1----:R-:W-:Y:S05]  /*2b60*/  @!P1 BRA `(.L_x_46) ;  /* 0x0000004c000c9947 */ /* 0x002fea0003800000 */
.L_x_129:
[C---:B-1----:R-:W-:Y:S01]  /*2b70*/  LEA R4, R11.reuse, UR6, 0x4 ;  /* 0x000000060b047c11 */ /* 0x042fe2000f8e20ff */
[----:B------:R-:W-:Y:S01]  /*2b80*/  VIADD R0, R0, 0x80 ;  /* 0x0000008000007836 */ /* 0x000fe20000000000 */
[----:B------:R-:W-:Y:S01]  /*2b90*/  SEL R8, R8, RZ, P0 ;  /* 0x000000ff08087207 */ /* 0x000fe20000000000 */
[----:B------:R-:W-:-:S03]  /*2ba0*/  VIADD R11, R11, 0x1 ;  /* 0x000000010b0b7836 */ /* 0x000fc60000000000 */
[----:B------:R-:W1:Y:S01]  /*2bb0*/  LDS.128 R4, [R4+0x100] ;  /* 0x0001000004047984 */ /* 0x000e620000000c00 */
[----:B------:R-:W-:Y:S02]  /*2bc0*/  PRMT R0, RZ, 0x654, R0 ;  /* 0x00000654ff007816 */ /* 0x000fe40000000000 */
[C---:B------:R-:W-:Y:S01]  /*2bd0*/  ISETP.NE.AND P1, PT, R11.reuse, 0x2, PT ;  /* 0x000000020b00780c */ /* 0x040fe20003f25270 */
[----:B------:R-:W-:Y:S01]  /*2be0*/  @!PT LDS RZ, [RZ] ;  /* 0x00000000fffff984 */ /* 0x000fe20000000800 */
[----:B------:R-:W-:Y:S01]  /*2bf0*/  @!PT LDS RZ, [RZ] ;  /* 0x00000000fffff984 */ /* 0x000fe20000000800 */
[----:B------:R-:W-:Y:S01]  /*2c00*/  @!PT LDS RZ, [RZ] ;  /* 0x00000000fffff984 */ /* 0x000fe20000000800 */
[----:B------:R-:W-:Y:S01]  /*2c10*/  @!PT LDS RZ, [RZ] ;  /* 0x00000000fffff984 */ /* 0x000fe20000000800 */
[----:B------:R2:W-:Y:S06]  /*2c20*/  MEMBAR.ALL.CTA ;  /* 0x0000000000007992 */ /* 0x0005ec0000008000 */
[----:B--2---:R-:W2:Y:S01]  /*2c30*/  FENCE.VIEW.ASYNC.S ;  /* 0x00000000000073c6 */ /* 0x004ea20000000000 */
[----:B------:R-:W-:Y:S01]  /*2c40*/  SEL R11, R11, RZ, P1 ;  /* 0x000000ff0b0b7207 */ /* 0x000fe20000800000 */
[----:B--2---:R2:W-:Y:S01]  /*2c50*/  SYNCS.ARRIVE.TRANS64.RED.A1T0 RZ, [R0+URZ], RZ ;  /* 0x000000ff00ff79a7 */ /* 0x0045e200081004ff */
[----:B-1----:R-:W-:-:S02]  /*2c60*/  LOP3.LUT P3, RZ, R6, 0x1, RZ, 0xc0, !PT ;  /* 0x0000000106ff7812 */ /* 0x002fc4000786c0ff */
[----:B------:R-:W-:-:S04]  /*2c70*/  SEL R4, RZ, 0x1, P1 ;  /* 0x00000001ff047807 */ /* 0x000fc80000800000 */
[----:B------:R-:W-:Y:S02]  /*2c80*/  LOP3.LUT R10, R10, R4, RZ, 0x3c, !PT ;  /* 0x000000040a0a7212 */ /* 0x000fe400078e3cff */
[----:B--2---:R-:W-:-:S04]  /*2c90*/  SEL R0, RZ, 0x1, P0 ;  /* 0x00000001ff007807 */ /* 0x004fc80000000000 */
[----:B------:R-:W-:Y:S01]  /*2ca0*/  LOP3.LUT R9, R9, R0, RZ, 0x3c, !PT ;  /* 0x0000000009097212 */ /* 0x000fe200078e3cff */
[----:B------:R-:W-:Y:S06]  /*2cb0*/  @P3 BRA `(.L_x_47) ;  /* 0xfffffffc002c3947 */ /* 0x000fec000383ffff */
[----:B------:R-:W-:Y:S01]  /*2cc0*/  ULEA UR4, UR5, UR6, 0x3 ;  /* 0x0000000605047291 */ /* 0x000fe2000f8e18ff */
[----:B------:R-:W-:-:S08]  /*2cd0*/  SHF.L.U32 R2, R12, 0x1f, RZ ;  /* 0x0000001f0c027819 */ /* 0x000fd000000006ff */
[----:B------:R-:W1:Y:S02]  /*2ce0*/  SYNCS.PHASECHK.TRANS64 P0, [UR4+0x80], R2 ;  /* 0x00008002ff0075a7 */ /* 0x000e640008001004 */
[----:B-1----:R-:W-:Y:S05]  /*2cf0*/  @P0 BRA `(.L_x_48) ;  /* 0x0000000000080947 */ /* 0x002fea0003800000 */
[----:B------:R-:W1:Y:S02]  /*2d00*/  SYNCS.PHASECHK.TRANS64.TRYWAIT P0, [UR4+0x80], R2 ;  /* 0x00008002ff0075a7 */ /* 0x000e640008001104 */
[----:B-1----:R-:W-:Y:S05]  /*2d10*/  @!P0 BRA `(.L_x_49) ;  /* 0x0000004800b48947 */ /* 0x002fea0003800000 */
.L_x_48:
[----:B------:R-:W-:-:S04]  /*2d20*/  UIADD3 UR7, UPT, UPT, UR5, 0x1, URZ ;  /* 0x0000000105077890 */ /* 0x000fc8000fffe0ff */
[----:B------:R-:W-:-:S04]  /*2d30*/  UISETP.NE.AND UP0, UPT, UR7, 0x2, UPT ;  /* 0x000000020700788c */ /* 0x000fc8000bf05270 */
[----:B------:R-:W-:Y:S02]  /*2d40*/  USEL UR8, URZ, 0x1, UP0 ;  /* 0x00000001ff087887 */ /* 0x000fe40008000000 */
[----:B------:R-:W-:-:S04]  /*2d50*/  USEL UR7, UR7, URZ, UP0 ;  /* 0x000000ff07077287 */ /* 0x000fc80008000000 */
[----:B------:R-:W-:Y:S01]  /*2d60*/  ULEA UR7, UR7, UR6, 0x3 ;  /* 0x0000000607077291 */ /* 0x000fe2000f8e18ff */
[----:B-1----:R-:W-:-:S04]  /*2d70*/  LOP3.LUT R2, R12, UR8, RZ, 0x3c, !PT ;  /* 0x000000080c027c12 */ /* 0x002fc8000f8e3cff */
[----:B------:R-:W-:-:S04]  /*2d80*/  SHF.L.U32 R0, R2, 0x1f, RZ ;  /* 0x0000001f02007819 */ /* 0x000fc800000006ff */
[----:B------:R-:W1:Y:S02]  /*2d90*/  SYNCS.PHASECHK.TRANS64 P0, [UR7+0x80], R0 ;  /* 0x00008000ff0075a7 */ /* 0x000e640008001007 */
[----:B-1----:R-:W-:Y:S05]  /*2da0*/  @P0 EXIT ;  /* 0x000000000000094d */ /* 0x002fea0003800000 */
[----:B------:R-:W-:Y:S02]  /*2db0*/  SHF.L.U32 R2, R2, 0x1f, RZ ;  /* 0x0000001f02027819 */ /* 0x000fe400000006ff */
[----:B------:R-:W-:-:S07]  /*2dc0*/  MOV R0, UR7 ;  /* 0x0000000700007c02 */ /* 0x000fce0008000f00 */
.L_x_50:
[----:B-1----:R1:W2:Y:S02]  /*2dd0*/  SYNCS.PHASECHK.TRANS64.TRYWAIT P0, [R0+URZ+0x80], R2 ;  /* 0x00008002000075a7 */ /* 0x0022a400080011ff */
[----:B--2---:R-:W-:Y:S05]  /*2de0*/  @!P0 NANOSLEEP.SYNCS 0x989680 ;  /* 0x009896800000895d */ /* 0x004fea0003900000 */
[----:B------:R-:W2:Y:S02]  /*2df0*/  @!P0 SYNCS.PHASECHK.TRANS64 P0, [R0+URZ+0x80], R2 ;  /* 0x00008002000085a7 */ /* 0x000ea400080010ff */
[----:B--2---:R-:W-:Y:S05]  /*2e00*/  @P0 EXIT ;  /* 0x000000000000094d */ /* 0x004fea0003800000 */
[----:B------:R-:W-:Y:S05]  /*2e10*/  BRA `(.L_x_50) ;  /* 0xfffffffc00ec7947 */ /* 0x000fea000383ffff */
.L_x_43:
[----:B------:R-:W-:-:S09]  /*2e20*/  UISETP.NE.AND UP1, UPT, UR10, URZ, UPT ;  /* 0x000000ff0a00728c */ /* 0x000fd2000bf25270 */
[----:B------:R-:W-:Y:S05]  /*2e30*/  BRA.U UP1, `(.L_x_51) ;  /* 0x0000001101f47547 */ /* 0x000fea000b800000 */
[----:B------:R-:W-:Y:S01]  /*2e40*/  UMOV UR4, 0x40 ;  /* 0x0000004000047882 */ /* 0x000fe20000000000 */
[----:B------:R-:W-:Y:S01]  /*2e50*/  NOP ;  /* 0x0000000000007918 */ /* 0x000fe20000000000 */
[----:B------:R-:W-:Y:S01]  /*2e60*/  ULEA UR5, UR53, UR4, 0x18 ;  /* 0x0000000435057291 */ /* 0x000fe2000f8ec0ff */
[----:B------:R-:W-:Y:S02]  /*2e70*/  UMOV UR6, 0x400 ;  /* 0x0000040000067882 */ /* 0x000fe40000000000 */
[----:B------:R-:W-:-:S06]  /*2e80*/  ULEA UR6, UR53, UR6, 0x18 ;  /* 0x0000000635067291 */ /* 0x000fcc000f8ec0ff */
[----:B------:R-:W1:Y:S02]  /*2e90*/  LDS.U8 R0, [UR5+0x1c] ;  /* 0x00001c05ff007984 */ /* 0x000e640008000000 */
[----:B-1----:R-:W-:-:S13]  /*2ea0*/  ISETP.NE.AND P0, PT, R0, RZ, PT ;  /* 0x000000ff0000720c */ /* 0x002fda0003f05270 */
[----:B------:R-:W-:Y:S05]  /*2eb0*/  @P0 BRA `(.L_x_52) ;  /* 0x0000000000580947 */ /* 0x000fea0003800000 */
[----:B------:R-:W-:-:S13]  /*2ec0*/  ELECT P0, URZ, PT ;  /* 0x0000000000ff782f */ /* 0x000fda0003800000 */
[----:B------:R-:W-:Y:S05]  /*2ed0*/  @!P0 BRA `(.L_x_53) ;  /* 0x0000000000608947 */ /* 0x000fea0003800000 */
[----:B------:R-:W-:Y:S01]  /*2ee0*/  UMOV UR4, 0x10 ;  /* 0x0000001000047882 */ /* 0x000fe20000000000 */
[----:B------:R-:W-:Y:S01]  /*2ef0*/  HFMA2 R0, -RZ, RZ, 0, 5.9604644775390625e-08 ;  /* 0x00000001ff007431 */ /* 0x000fe200000001ff */
[----:B------:R-:W-:-:S03]  /*2f00*/  MOV R2, 0xffff ;  /* 0x0000ffff00027802 */ /* 0x000fc60000000f00 */
[----:B------:R-:W-:Y:S04]  /*2f10*/  DEPBAR.LE SB1, 0x36 ;  /* 0x00009d800000791a */ /* 0x000fe80000000000 */
[----:B------:R-:W1:Y:S02]  /*2f20*/  UTCATOMSWS.FIND_AND_SET.ALIGN UP0, UR4, UR4 ;  /* 0x00000004000475e3 */ /* 0x000e640008000800 */
[----:B-1----:R-:W-:Y:S01]  /*2f30*/  MOV R3, UR4 ;  /* 0x0000000400037c02 */ /* 0x002fe20008000f00 */
[----:B------:R-:W-:Y:S06]  /*2f40*/  BRA.U UP0, `(.L_x_54) ;  /* 0x0000000100187547 */ /* 0x000fec000b800000 */
.L_x_55:
[----:B------:R-:W-:Y:S05]  /*2f50*/  NANOSLEEP 0x64 ;  /* 0x000000640000795d */ /* 0x000fea0003800000 */
[----:B------:R-:W-:-:S05]  /*2f60*/  UMOV UR4, 0x10 ;  /* 0x0000001000047882 */ /* 0x000fca0000000000 */
[----:B------:R-:W-:Y:S04]  /*2f70*/  DEPBAR.LE SB1, 0x36 ;  /* 0x00009d800000791a */ /* 0x000fe80000000000 */
[----:B------:R-:W1:Y:S02]  /*2f80*/  UTCATOMSWS.FIND_AND_SET.ALIGN UP0, UR4, UR4 ;  /* 0x00000004000475e3 */ /* 0x000e640008000800 */
[----:B-1----:R-:W-:Y:S01]  /*2f90*/  MOV R3, UR4 ;  /* 0x0000000400037c02 */ /* 0x002fe20008000f00 */
[----:B------:R-:W-:Y:S05]  /*2fa0*/  BRA.U !UP0, `(.L_x_55) ;  /* 0xfffffffd08e87547 */ /* 0x000fea000b83ffff */
.L_x_54:
[-C--:B------:R-:W-:Y:S02]  /*2fb0*/  SHF.L.U32 R2, R2, R3.reuse, RZ ;  /* 0x0000000302027219 */ /* 0x080fe400000006ff */
[----:B------:R-:W-:Y:S01]  /*2fc0*/  SHF.L.U32 R0, R0, R3, RZ ;  /* 0x0000000300007219 */ /* 0x000fe200000006ff */
[----:B------:R-:W-:Y:S02]  /*2fd0*/  IMAD.SHL.U32 R3, R3, 0x20, RZ ;  /* 0x0000002003037824 */ /* 0x000fe400078e00ff */
[----:B------:R1:W-:Y:S04]  /*2fe0*/  ATOMS.OR RZ, [UR5+0x14], R2 ;  /* 0x00001402ffff798c */ /* 0x0003e8000b000005 */
[----:B------:R1:W-:Y:S04]  /*2ff0*/  ATOMS.OR RZ, [UR5+0x18], R0 ;  /* 0x00001800ffff798c */ /* 0x0003e8000b000005 */
[----:B------:R1:W-:Y:S01]  /*3000*/  STS [UR6+0x120], R3 ;  /* 0x00012003ff007988 */ /* 0x0003e20008000806 */
[----:B------:R-:W-:Y:S05]  /*3010*/  BRA `(.L_x_53) ;  /* 0x0000000000107947 */ /* 0x000fea0003800000 */
.L_x_52:
[----:B------:R-:W-:Y:S02]  /*3020*/  MOV R0, 0xffffffff ;  /* 0xffffffff00007802 */ /* 0x000fe40000000f00 */
[----:B------:R-:W-:-:S03]  /*3030*/  MOV R2, 0x3060 ;  /* 0x0000306000027802 */ /* 0x000fc60000000f00 */
[----:B------:R1:W-:Y:S04]  /*3040*/  STS [UR6+0x120], R0 ;  /* 0x00012000ff007988 */ /* 0x0003e80008000806 */
[----:B-1-3-5:R-:W-:Y:S05]  /*3050*/  CALL.REL.NOINC `($__internal_1_$__cuda_sm10x_tcgen05_guardrail_trap_phase_invalid_during_alloc) ;  /* 0x0000004c00887944 */ /* 0x02afea0003c00000 */
.L_x_53:
[----:B------:R-:W-:Y:S05]  /*3060*/  WARPSYNC.ALL ;  /* 0x0000000000007948 */ /* 0x000fea0003800000 */
[----:B------:R-:W2:Y:S01]  /*3070*/  S2UR UR4, SR_CgaCtaId ;  /* 0x00000000000479c3 */ /* 0x000ea20000008800 */
[----:B------:R-:W-:Y:S01]  /*3080*/  UMOV UR71, 0x400 ;  /* 0x0000040000477882 */ /* 0x000fe20000000000 */
[----:B------:R-:W-:-:S06]  /*3090*/  NOP ;  /* 0x0000000000007918 */ /* 0x000fcc0000000000 */
[----:B------:R-:W-:Y:S06]  /*30a0*/  BAR.ARV 0x6, 0xa0 ;  /* 0x0182800000007b1d */ /* 0x000fec0000002000 */
[----:B------:R-:W4:Y:S01]  /*30b0*/  LDCU UR5, c[0x0][0x38c] ;  /* 0x00007180ff0577ac */ /* 0x000f220008000800 */
[----:B------:R-:W-:Y:S01]  /*30c0*/  IMAD.MOV.U32 R11, RZ, RZ, 0x1 ;  /* 0x00000001ff0b7424 */ /* 0x000fe200078e00ff */
[----:B------:R-:W-:Y:S01]  /*30d0*/  CS2R R8, SRZ ;  /* 0x0000000000087805 */ /* 0x000fe2000001ff00 */
[----:B------:R-:W-:Y:S01]  /*30e0*/  IMAD.MOV.U32 R10, RZ, RZ, RZ ;  /* 0x000000ffff0a7224 */ /* 0x000fe200078e00ff */
[----:B------:R-:W3:Y:S01]  /*30f0*/  LDCU UR7, c[0x0][0x38c] ;  /* 0x00007180ff0777ac */ /* 0x000ee20008000800 */
[----:B------:R-:W-:Y:S01]  /*3100*/  UMOV UR74, URZ ;  /* 0x000000ff004a7c82 */ /* 0x000fe20008000000 */
[----:B------:R-:W-:Y:S01]  /*3110*/  UMOV UR9, URZ ;  /* 0x000000ff00097c82 */ /* 0x000fe20008000000 */
[----:B--2---:R-:W-:Y:S01]  /*3120*/  ULEA UR71, UR4, UR71, 0x18 ;  /* 0x0000004704477291 */ /* 0x004fe2000f8ec0ff */
[----:B------:R-:W-:Y:S01]  /*3130*/  UMOV UR76, 0x0 ;  /* 0x00000000004c7882 */ /* 0x000fe20000000000 */
[----:B------:R-:W-:-:S02]  /*3140*/  UMOV UR77, 0x4100910 ;  /* 0x04100910004d7882 */ /* 0x000fc40000000000 */
[----:B------:R-:W-:Y:S02]  /*3150*/  UIADD3 UR6, UPT, UPT, UR71, 0x1e800, URZ ;  /* 0x0001e80047067890 */ /* 0x000fe4000fffe0ff */
[----:B----4-:R-:W-:-:S03]  /*3160*/  UIADD3 UR5, UPT, UPT, UR5, 0x7f, URZ ;  /* 0x0000007f05057890 */ /* 0x010fc6000fffe0ff */
[----:B-1----:R-:W1:Y:S01]  /*3170*/  LDS R0, [UR71+0x120] ;  /* 0x00012047ff007984 */ /* 0x002e620008000800 */
[----:B------:R-:W-:Y:S02]  /*3180*/  USHF.R.S32.HI UR4, URZ, 0x1f, UR5 ;  /* 0x0000001fff047899 */ /* 0x000fe40008011405 */
[----:B---3--:R-:W-:Y:S02]  /*3190*/  UISETP.GE.AND UP3, UPT, UR7, 0x1, UPT ;  /* 0x000000010700788c */ /* 0x008fe4000bf66270 */
[----:B------:R-:W-:Y:S02]  /*31a0*/  ULEA.HI UR4, UR4, UR5, URZ, 0x7 ;  /* 0x0000000504047291 */ /* 0x000fe4000f8f38ff */
[----:B------:R-:W-:Y:S02]  /*31b0*/  UIADD3 UR5, UPT, UPT, UR71, 0x6800, URZ ;  /* 0x0000680047057890 */ /* 0x000fe4000fffe0ff */
[----:B------:R-:W-:Y:S02]  /*31c0*/  USHF.R.S32.HI UR8, URZ, 0x7, UR4 ;  /* 0x00000007ff087899 */ /* 0x000fe40008011404 */
[----:B------:R-:W-:-:S02]  /*31d0*/  USHF.R.U32.HI UR4, URZ, 0x4, UR6 ;  /* 0x00000004ff047899 */ /* 0x000fc40008011606 */
[----:B------:R-:W-:Y:S02]  /*31e0*/  UISETP.LT.AND UP0, UPT, UR8, 0x1, UPT ;  /* 0x000000010800788c */ /* 0x000fe4000bf01270 */
[----:B------:R-:W-:Y:S01]  /*31f0*/  IMAD.U32 R12, RZ, RZ, UR8 ;  /* 0x00000008ff0c7e24 */ /* 0x000fe2000f8e00ff */
[----:B------:R-:W-:Y:S02]  /*3200*/  ULOP3.LUT UR4, UR4, 0x3fff, URZ, 0xc0, !UPT ;  /* 0x00003fff04047892 */ /* 0x000fe4000f8ec0ff */
[----:B------:R-:W-:Y:S02]  /*3210*/  USEL UR6, UR8, 0x1, !UP0 ;  /* 0x0000000108067887 */ /* 0x000fe4000c000000 */
[----:B------:R-:W-:Y:S02]  /*3220*/  ULOP3.LUT UR73, UR4, 0x10000, URZ, 0xfc, !UPT ;  /* 0x0001000004497892 */ /* 0x000fe4000f8efcff */
[----:B------:R-:W-:Y:S02]  /*3230*/  UIADD3 UR4, UPT, UPT, -UR6, URZ, URZ ;  /* 0x000000ff06047290 */ /* 0x000fe4000fffe1ff */
[----:B------:R-:W-:-:S04]  /*3240*/  USHF.R.U32.HI UR5, URZ, 0x4, UR5 ;  /* 0x00000004ff057899 */ /* 0x000fc80008011605 */
[----:B------:R-:W-:Y:S01]  /*3250*/  ULOP3.LUT UR5, UR5, 0x3fff, URZ, 0xc0, !UPT ;  /* 0x00003fff05057892 */ /* 0x000fe2000f8ec0ff */
[----:B------:R-:W-:-:S03]  /*3260*/  MOV R13, UR4 ;  /* 0x00000004000d7c02 */ /* 0x000fc60008000f00 */
[----:B------:R-:W-:Y:S01]  /*3270*/  ULOP3.LUT UR72, UR5, 0x10000, URZ, 0xfc, !UPT ;  /* 0x0001000005487892 */ /* 0x000fe2000f8efcff */
[----:B-1----:R-:W-:-:S13]  /*3280*/  R2UR UR8, R0 ;  /* 0x00000000000872ca */ /* 0x002fda00000e0000 */
[----:B------:R-:W-:-:S07]  /*3290*/  MOV R14, UR8 ;  /* 0x00000008000e7c02 */ /* 0x000fce0008000f00 */
.L_x_62:
[----:B------:R-:W-:Y:S02]  /*32a0*/  LEA R0, R10, UR71, 0x3 ;  /* 0x000000470a007c11 */ /* 0x000fe4000f8e18ff */
[----:B------:R-:W-:Y:S02]  /*32b0*/  SHF.L.U32 R2, R9, 0x1f, RZ ;  /* 0x0000001f09027819 */ /* 0x000fe400000006ff */
[----:B------:R-:W-:Y:S01]  /*32c0*/  PLOP3.LUT P0, PT, PT, PT, UP3, 0x80, 0x8 ;  /* 0x000000000008781c */ /* 0x000fe20003f0f038 */
[----:B------:R-:W-:Y:S01]  /*32d0*/  VIADD R3, R0, 0x80 ;  /* 0x0000008000037836 */ /* 0x000fe20000000000 */
[----:B-1----:R-:W1:Y:S02]  /*32e0*/  SYNCS.PHASECHK.TRANS64.TRYWAIT P1, [R0+URZ+0x70], R2 ;  /* 0x00007002000075a7 */ /* 0x002e6400080211ff */
[----:B-1----:R-:W-:Y:S09]  /*32f0*/  @!P1 BRA `(.L_x_56) ;  /* 0x0000004400549947 */ /* 0x002ff20003800000 */
.L_x_131:
[----:B------:R-:W-:Y:S01]  /*3300*/  LEA R4, R10, UR71, 0x4 ;  /* 0x000000470a047c11 */ /* 0x000fe2000f8e20ff */
[----:B------:R-:W-:Y:S01]  /*3310*/  @UP3 ULEA UR4, UR9, UR71, 0x3 ;  /* 0x0000004709043291 */ /* 0x000fe2000f8e18ff */
[----:B------:R-:W-:Y:S01]  /*3320*/  PLOP3.LUT P2, PT, PT, PT, PT, 0x80, 0x8 ;  /* 0x000000000008781c */ /* 0x000fe20003f4f070 */
[----:B------:R-:W-:Y:S01]  /*3330*/  ULEA UR75, UR74, UR71, 0x3 ;  /* 0x000000474a4b7291 */ /* 0x000fe2000f8e18ff */
[----:B------:R-:W-:Y:S02]  /*3340*/  PRMT R3, RZ, 0x654, R3 ;  /* 0x00000654ff037816 */ /* 0x000fe40000000003 */
[----:B------:R-:W2:Y:S01]  /*3350*/  LDS.128 R4, [R4+0x100] ;  /* 0x0001000004047984 */ /* 0x000ea20000000c00 */
[----:B-1----:R-:W-:Y:S02]  /*3360*/  @P0 SHF.L.U32 R2, R8, 0x1f, RZ ;  /* 0x0000001f08020819 */ /* 0x002fe400000006ff */
[----:B------:R-:W-:Y:S01]  /*3370*/  SHF.L.U32 R0, R11, 0x1f, RZ ;  /* 0x0000001f0b007819 */ /* 0x000fe200000006ff */
[----:B------:R-:W-:Y:S01]  /*3380*/  @!PT LDS RZ, [RZ] ;  /* 0x00000000fffff984 */ /* 0x000fe20000000800 */
[----:B------:R-:W-:Y:S01]  /*3390*/  @!PT LDS RZ, [RZ] ;  /* 0x00000000fffff984 */ /* 0x000fe20000000800 */
[----:B------:R-:W-:Y:S01]  /*33a0*/  @!PT LDS RZ, [RZ] ;  /* 0x00000000fffff984 */ /* 0x000fe20000000800 */
[----:B------:R-:W-:Y:S01]  /*33b0*/  @!PT LDS RZ, [RZ] ;  /* 0x00000000fffff984 */ /* 0x000fe20000000800 */
[----:B------:R1:W-:Y:S06]  /*33c0*/  MEMBAR.ALL.CTA ;  /* 0x0000000000007992 */ /* 0x0003ec0000008000 */
[----:B-1----:R-:W1:Y:S01]  /*33d0*/  FENCE.VIEW.ASYNC.S ;  /* 0x00000000000073c6 */ /* 0x002e620000000000 */
[----:B------:R-:W-:Y:S01]  /*33e0*/  R2UR UR6, R14 ;  /* 0x000000000e0672ca */ /* 0x000fe200000e0000 */
[----:B-1----:R1:W-:Y:S01]  /*33f0*/  SYNCS.ARRIVE.TRANS64.RED.A1T0 RZ, [R3+URZ], RZ ;  /* 0x000000ff03ff79a7 */ /* 0x0023e200081004ff */
[----:B------:R1:W3:Y:S01]  /*3400*/  @P0 SYNCS.PHASECHK.TRANS64.TRYWAIT P2, [UR4], R2 ;  /* 0x00000002ff0005a7 */ /* 0x0002e20008041104 */
[----:B------:R-:W-:Y:S01]  /*3410*/  ULEA.HI UR4, UR74, UR74, URZ, 0x1 ;  /* 0x0000004a4a047291 */ /* 0x000fe2000f8f08ff */
[----:B--2---:R-:W-:-:S03]  /*3420*/  LOP3.LUT P1, RZ, R6, 0x1, RZ, 0xc0, !PT ;  /* 0x0000000106ff7812 */ /* 0x004fc6000782c0ff */
[----:B------:R-:W-:Y:S02]  /*3430*/  USHF.L.U32 UR5, UR4, 0x5, URZ ;  /* 0x0000000504057899 */ /* 0x000fe400080006ff */
[----:B------:R-:W-:Y:S02]  /*3440*/  ULOP3.LUT UR8, UR4, 0xffe, URZ, 0xc0, !UPT ;  /* 0x00000ffe04087892 */ /* 0x000fe4000f8ec0ff */
[----:B------:R-:W-:Y:S02]  /*3450*/  ULOP3.LUT UR4, UR5, 0xffffffc0, URZ, 0xc0, !UPT ;  /* 0xffffffc005047892 */ /* 0x000fe4000f8ec0ff */
[----:B------:R-:W-:Y:S02]  /*3460*/  UIADD3 UR8, UPT, UPT, -UR8, UR74, URZ ;  /* 0x0000004a08087290 */ /* 0x000fe4000fffe1ff */
[----:B------:R-:W-:Y:S01]  /*3470*/  UIADD3 UR4, UPT, UPT, UR6, UR4, URZ ;  /* 0x0000000406047290 */ /* 0x000fe2000fffe0ff */
[----:B------:R-:W2:Y:S03]  /*3480*/  SYNCS.PHASECHK.TRANS64.TRYWAIT P0, [UR75+0xb0], R0 ;  /* 0x0000b000ff0075a7 */ /* 0x000ea6000800114b */
[----:B------:R-:W-:Y:S01]  /*3490*/  ULEA UR8, UR8, UR4, 0x14 ;  /* 0x0000000408087291 */ /* 0x000fe2000f8ea0ff */
[----:B-123--:R-:W-:Y:S11]  /*34a0*/  @!P0 BRA `(.L_x_57) ;  /* 0x0000004000fc8947 */ /* 0x00eff60003800000 */
.L_x_133:
[----:B------:R-:W-:Y:S01]  /*34b0*/  IADD3 R10, PT, PT, R10, 0x1, RZ ;  /* 0x000000010a0a7810 */ /* 0x000fe20007ffe0ff */
[----:B------:R-:W-:Y:S06]  /*34c0*/  BRA.U !UP3, `(.L_x_58) ;  /* 0x000000050bec7547 */ /* 0x000fec000b800000 */
[----:B------:R-:W-:Y:S01]  /*34d0*/  R2UR UR69, R13 ;  /* 0x000000000d4572ca */ /* 0x000fe200000e0000 */
[----:B------:R-:W-:Y:S01]  /*34e0*/  UPLOP3.LUT UP4, UPT, UPT, UPT, UPT, 0x40, 0x4 ;  /* 0x000000000004789c */ /* 0x000fe20003f8e870 */
[----:B------:R-:W-:Y:S01]  /*34f0*/  R2UR UR68, R12 ;  /* 0x000000000c4472ca */ /* 0x000fe200000e0000 */
[----:B------:R-:W-:-:S14]  /*3500*/  UMOV UR7, UR9 ;  /* 0x0000000900077c82 */ /* 0x000fdc0008000000 */
.L_x_61:
[----:B------:R-:W-:Y:S02]  /*3510*/  UIADD3 UR69, UPT, UPT, UR69, 0x1, URZ ;  /* 0x0000000145457890 */ /* 0x000fe4000fffe0ff */
[----:B--2---:R-:W-:Y:S02]  /*3520*/  ULEA UR5, UR7, UR71, 0x3 ;  /* 0x0000004707057291 */ /* 0x004fe4000f8e18ff */
[----:B------:R-:W-:Y:S01]  /*3530*/  UISETP.NE.AND UP0, UPT, UR69, URZ, UPT ;  /* 0x000000ff4500728c */ /* 0x000fe2000bf05270 */
[----:B------:R-:W-:Y:S10]  /*3540*/  @P2 BRA `(.L_x_59) ;  /* 0x00000000000c2947 */ /* 0x000ff40003800000 */
[----:B-1----:R-:W-:Y:S04]  /*3550*/  SHF.L.U32 R2, R8, 0x1f, RZ ;  /* 0x0000001f08027819 */ /* 0x002fe800000006ff */
[----:B------:R-:W1:Y:S02]  /*3560*/  SYNCS.PHASECHK.TRANS64.TRYWAIT P0, [UR5], R2 ;  /* 0x00000002ff0075a7 */ /* 0x000e640008001105 */
[----:B-1----:R-:W-:Y:S05]  /*3570*/  @!P0 BRA `(.L_x_60) ;  /* 0x0000004000e08947 */ /* 0x002fea0003800000 */
.L_x_59:
[----:B------:R-:W-:Y:S01]  /*3580*/  UISETP.NE.AND UP1, UPT, UR68, 0x1, UPT ;  /* 0x000000014400788c */ /* 0x000fe2000bf25270 */
[----:B------:R-:W-:Y:S01]  /*3590*/  PLOP3.LUT P2, PT, PT, PT, PT, 0x80, 0x8 ;  /* 0x000000000008781c */ /* 0x000fe20003f4f070 */
[----:B------:R-:W-:Y:S01]  /*35a0*/  UIADD3 UR9, UPT, UPT, UR7, 0x1, URZ ;  /* 0x0000000107097890 */ /* 0x000fe2000fffe0ff */
[----:B------:R-:W-:Y:S01]  /*35b0*/  MOV.SPILL R3, UR75 ;  /* 0x0000004b00037c02 */ /* 0x000fe20009000f00 */
[----:B------:R-:W-:Y:S01]  /*35c0*/  UIADD3 UR70, UPT, UPT, UR5, 0x18, URZ ;  /* 0x0000001805467890 */ /* 0x000fe2000fffe0ff */
[----:B-1----:R-:W-:Y:S01]  /*35d0*/  MOV.SPILL R2, UR74 ;  /* 0x0000004a00027c02 */ /* 0x002fe20009000f00 */
[----:B------:R-:W-:Y:S01]  /*35e0*/  UISETP.NE.AND UP2, UPT, UR9, 0x3, UPT ;  /* 0x000000030900788c */ /* 0x000fe2000bf45270 */
[----:B------:R-:W-:Y:S01]  /*35f0*/  PLOP3.LUT P0, PT, PT, PT, UP1, 0x80, 0x8 ;  /* 0x000000000008781c */ /* 0x000fe20003f0f018 */
[----:B------:R-:W-:Y:S02]  /*3600*/  ULEA UR6, UR7, UR73, 0xb ;  /* 0x0000004907067291 */ /* 0x000fe4000f8e58ff */
[----:B------:R-:W-:Y:S02]  /*3610*/  USEL UR5, URZ, 0x1, UP2 ;  /* 0x00000001ff057887 */ /* 0x000fe40009000000 */
[----:B------:R-:W-:Y:S02]  /*3620*/  USEL UR9, UR9, URZ, UP2 ;  /* 0x000000ff09097287 */ /* 0x000fe40009000000 */
[----:B------:R-:W-:Y:S02]  /*3630*/  ULEA UR4, UR7, UR72, 0xb ;  /* 0x0000004807047291 */ /* 0x000fe4000f8e58ff */
[----:B------:R-:W-:Y:S01]  /*3640*/  @UP1 ULEA UR7, UR9, UR71, 0x3 ;  /* 0x0000004709071291 */ /* 0x000fe2000f8e18ff */
[----:B------:R-:W-:Y:S01]  /*3650*/  LOP3.LUT R8, R8, UR5, RZ, 0x3c, !PT ;  /* 0x0000000508087c12 */ /* 0x000fe2000f8e3cff */
[----:B------:R-:W-:Y:S02]  /*3660*/  UIADD3 UR20, UPT, UPT, UR6, 0x2, URZ ;  /* 0x0000000206147890 */ /* 0x000fe4000fffe0ff */
[----:B------:R-:W-:Y:S01]  /*3670*/  UIADD3 UR18, UPT, UPT, UR4, 0x2, URZ ;  /* 0x0000000204127890 */ /* 0x000fe2000fffe0ff */
[----:B------:R-:W-:Y:S01]  /*3680*/  @P0 SHF.L.U32 R0, R8, 0x1f, RZ ;  /* 0x0000001f08000819 */ /* 0x000fe200000006ff */
[----:B------:R-:W-:Y:S02]  /*3690*/  UIADD3 UR14, UPT, UPT, UR6, 0x4, URZ ;  /* 0x00000004060e7890 */ /* 0x000fe4000fffe0ff */
[----:B------:R-:W-:Y:S01]  /*36a0*/  UIADD3 UR12, UPT, UPT, UR4, 0x4, URZ ;  /* 0x00000004040c7890 */ /* 0x000fe2000fffe0ff */
[----:B------:R2:W3:Y:S01]  /*36b0*/  @P0 SYNCS.PHASECHK.TRANS64.TRYWAIT P2, [UR7], R0 ;  /* 0x00000000ff0005a7 */ /* 0x0004e20008041107 */
[----:B------:R-:W-:Y:S02]  /*36c0*/  UIADD3 UR66, UPT, UPT, UR6, 0x6, URZ ;  /* 0x0000000606427890 */ /* 0x000fe4000fffe0ff */
        /* <DEDUP_REMOVED lines=24> */
[----:B------:R-:W-:Y:S01]  /*3850*/  UIADD3 UR68, UPT, UPT, UR68, -0x1, URZ ;  /* 0xffffffff44447890 */ /* 0x000fe2000fffe0ff */
[----:B------:R-:W-:Y:S01]  /*3860*/  UMOV UR7, 0x40004040 ;  /* 0x4000404000077882 */ /* 0x000fe20000000000 */
[----:B------:R-:W-:Y:S01]  /*3870*/  UMOV UR74, 0x0 ;  /* 0x00000000004a7882 */ /* 0x000fe20000000000 */
[----:B------:R-:W-:Y:S01]  /*3880*/  UMOV UR75, 0x4100910 ;  /* 0x04100910004b7882 */ /* 0x000fe20000000000 */
[----:B------:R-:W-:Y:S01]  /*3890*/  UMOV UR5, 0x40004040 ;  /* 0x4000404000057882 */ /* 0x000fe20000000000 */
[----:B------:R-:W-:Y:S01]  /*38a0*/  UMOV UR21, 0x40004040 ;  /* 0x4000404000157882 */ /* 0x000fe20000000000 */
[----:B------:R1:W-:Y:S01]  /*38b0*/  UTCHMMA gdesc[UR4], gdesc[UR6], tmem[UR8], tmem[UR74], idesc[UR75], UP4 ;  /* 0x00ff4a06040075ea */ /* 0x0003e2000a000008 */
[----:B------:R-:W-:Y:S01]  /*38c0*/  UPLOP3.LUT UP4, UPT, UPT, UPT, UPT, 0x80, 0x8 ;  /* 0x000000000008789c */ /* 0x000fe20003f8f070 */
[----:B------:R-:W-:Y:S01]  /*38d0*/  UMOV UR19, 0x40004040 ;  /* 0x4000404000137882 */ /* 0x000fe20000000000 */
[----:B------:R-:W-:Y:S01]  /*38e0*/  UMOV UR15, 0x40004040 ;  /* 0x40004040000f7882 */ /* 0x000fe20000000000 */
[----:B------:R4:W-:Y:S01]  /*38f0*/  UTCHMMA gdesc[UR18], gdesc[UR20], tmem[UR8], tmem[UR74], idesc[UR75], UPT ;  /* 0x00ff4a14120075ea */ /* 0x0009e2000b800008 */
[----:B------:R-:W-:Y:S01]  /*3900*/  UMOV UR13, 0x40004040 ;  /* 0x40004040000d7882 */ /* 0x000fe20000000000 */
        /* <DEDUP_REMOVED lines=18> */
[----:B-1----:R-:W-:Y:S01]  /*3a30*/  UIADD3 UR4, UPT, UPT, UR4, 0x606, URZ ;  /* 0x0000060604047890 */ /* 0x002fe2000fffe0ff */
[----:B------:R-:W-:Y:S01]  /*3a40*/  UMOV UR6, 0x0 ;  /* 0x0000000000067882 */ /* 0x000fe20000000000 */
[----:B------:R-:W-:Y:S01]  /*3a50*/  UMOV UR7, 0x4100910 ;  /* 0x0410091000077882 */ /* 0x000fe20000000000 */
[----:B------:R-:W-:Y:S01]  /*3a60*/  UMOV UR31, 0x40004040 ;  /* 0x40004040001f7882 */ /* 0x000fe20000000000 */
[----:B----4-:R-:W-:Y:S01]  /*3a70*/  UMOV UR20, 0x0 ;  /* 0x0000000000147882 */ /* 0x010fe20000000000 */
[----:B------:R-:W-:Y:S01]  /*3a80*/  UMOV UR21, 0x4100910 ;  /* 0x0410091000157882 */ /* 0x000fe20000000000 */
[----:B------:R-:W-:Y:S01]  /*3a90*/  UMOV UR18, 0x0 ;  /* 0x0000000000127882 */ /* 0x000fe20000000000 */
[----:B------:R1:W-:Y:S01]  /*3aa0*/  UTCHMMA gdesc[UR12], gdesc[UR14], tmem[UR8], tmem[UR20], idesc[UR21], UPT ;  /* 0x00ff140e0c0075ea */ /* 0x0003e2000b800008 */
[----:B------:R-:W-:Y:S01]  /*3ab0*/  UTCHMMA gdesc[UR64], gdesc[UR66], tmem[UR8], tmem[UR20], idesc[UR21], UPT ;  /* 0x00ff1442400075ea */ /* 0x000fe2000b800008 */
[----:B------:R-:W-:Y:S01]  /*3ac0*/  UMOV UR19, 0x4100910 ;  /* 0x0410091000137882 */ /* 0x000fe20000000000 */
[----:B------:R-:W-:Y:S01]  /*3ad0*/  UTCHMMA gdesc[UR60], gdesc[UR62], tmem[UR8], tmem[UR20], idesc[UR21], UPT ;  /* 0x00ff143e3c0075ea */ /* 0x000fe2000b800008 */
[----:B------:R-:W-:Y:S01]  /*3ae0*/  UTCHMMA gdesc[UR56], gdesc[UR58], tmem[UR8], tmem[UR18], idesc[UR19], UPT ;  /* 0x00ff123a380075ea */ /* 0x000fe2000b800008 */
[----:B------:R-:W-:Y:S01]  /*3af0*/  UTCHMMA gdesc[UR52], gdesc[UR54], tmem[UR8], tmem[UR18], idesc[UR19], UPT ;  /* 0x00ff1236340075ea */ /* 0x000fe2000b800008 */
[----:B------:R-:W-:Y:S01]  /*3b00*/  UTCHMMA gdesc[UR48], gdesc[UR50], tmem[UR8], tmem[UR18], idesc[UR19], UPT ;  /* 0x00ff1232300075ea */ /* 0x000fe2000b800008 */
[----:B------:R-:W-:Y:S01]  /*3b10*/  UTCHMMA gdesc[UR44], gdesc[UR46], tmem[UR8], tmem[UR6], idesc[UR7], UPT ;  /* 0x00ff062e2c0075ea */ /* 0x000fe2000b800008 */
[----:B------:R-:W-:Y:S01]  /*3b20*/  UMOV UR29, 0x40004040 ;  /* 0x40004040001d7882 */ /* 0x000fe20000000000 */
[----:B------:R-:W-:Y:S01]  /*3b30*/  UMOV UR27, 0x40004040 ;  /* 0x40004040001b7882 */ /* 0x000fe20000000000 */
[----:B------:R-:W-:Y:S01]  /*3b40*/  UMOV UR25, 0x40004040 ;  /* 0x4000404000197882 */ /* 0x000fe20000000000 */
[----:B------:R-:W-:Y:S01]  /*3b50*/  UMOV UR23, 0x40004040 ;  /* 0x4000404000177882 */ /* 0x000fe20000000000 */
[----:B------:R-:W-:Y:S01]  /*3b60*/  UMOV UR17, 0x40004040 ;  /* 0x4000404000117882 */ /* 0x000fe20000000000 */
[----:B------:R-:W-:Y:S01]  /*3b70*/  UMOV UR11, 0x40004040 ;  /* 0x40004040000b7882 */ /* 0x000fe20000000000 */
[----:B------:R-:W-:Y:S02]  /*3b80*/  R2UR.FILL UR75, R3 ;  /* 0x00000000034b72ca */ /* 0x000fe400004e0000 */
[----:B------:R-:W-:Y:S01]  /*3b90*/  R2UR.FILL UR74, R2 ;  /* 0x00000000024a72ca */ /* 0x000fe200004e0000 */
[----:B-1----:R-:W-:Y:S01]  /*3ba0*/  UMOV UR12, 0x0 ;  /* 0x00000000000c7882 */ /* 0x002fe20000000000 */
[----:B------:R-:W-:Y:S01]  /*3bb0*/  UMOV UR13, 0x4100910 ;  /* 0x04100910000d7882 */ /* 0x000fe20000000000 */
[----:B------:R-:W-:Y:S01]  /*3bc0*/  UMOV UR14, 0x0 ;  /* 0x00000000000e7882 */ /* 0x000fe20000000000 */
[----:B------:R-:W-:Y:S01]  /*3bd0*/  UTCHMMA gdesc[UR40], gdesc[UR42], tmem[UR8], tmem[UR12], idesc[UR13], UPT ;  /* 0x00ff0c2a280075ea */ /* 0x000fe2000b800008 */
[----:B------:R-:W-:Y:S01]  /*3be0*/  UTCHMMA gdesc[UR36], gdesc[UR38], tmem[UR8], tmem[UR6], idesc[UR7], UPT ;  /* 0x00ff0626240075ea */ /* 0x000fe2000b800008 */
[----:B------:R-:W-:Y:S01]  /*3bf0*/  UMOV UR15, 0x4100910 ;  /* 0x04100910000f7882 */ /* 0x000fe20000000000 */
[----:B------:R-:W-:Y:S01]  /*3c00*/  UTCHMMA gdesc[UR32], gdesc[UR34], tmem[UR8], tmem[UR18], idesc[UR19], UPT ;  /* 0x00ff1222200075ea */ /* 0x000fe2000b800008 */
[----:B------:R-:W-:Y:S01]  /*3c10*/  UTCHMMA gdesc[UR28], gdesc[UR30], tmem[UR8], tmem[UR14], idesc[UR15], UPT ;  /* 0x00ff0e1e1c0075ea */ /* 0x000fe2000b800008 */
[----:B------:R-:W-:Y:S01]  /*3c20*/  UTCHMMA gdesc[UR24], gdesc[UR26], tmem[UR8], tmem[UR12], idesc[UR13], UPT ;  /* 0x00ff0c1a180075ea */ /* 0x000fe2000b800008 */
[----:B------:R1:W-:Y:S01]  /*3c30*/  UTCHMMA gdesc[UR16], gdesc[UR22], tmem[UR8], tmem[UR6], idesc[UR7], UPT ;  /* 0x00ff0616100075ea */ /* 0x0003e2000b800008 */
[----:B------:R2:W-:Y:S01]  /*3c40*/  UTCHMMA gdesc[UR4], gdesc[UR10], tmem[UR8], tmem[UR76], idesc[UR77], UPT ;  /* 0x00ff4c0a040075ea */ /* 0x0005e2000b800008 */
[----:B------:R2:W-:Y:S01]  /*3c50*/  UTCBAR [UR70], URZ ;  /* 0x000000ff460073e9 */ /* 0x0005e200080000ff */
[----:B-1----:R-:W-:Y:S01]  /*3c60*/  UMOV UR7, UR9 ;  /* 0x0000000900077c82 */ /* 0x002fe20008000000 */
[----:B---3--:R-:W-:Y:S05]  /*3c70*/  BRA.U UP0, `(.L_x_61) ;  /* 0xfffffff900247547 */ /* 0x008fea000b83ffff */
.L_x_58:
[----:B--2---:R-:W-:Y:S01]  /*3c80*/  UIADD3 UR4, UPT, UPT, UR74, 0x1, URZ ;  /* 0x000000014a047890 */ /* 0x004fe2000fffe0ff */
[C---:B------:R-:W-:Y:S01]  /*3c90*/  ISETP.NE.AND P0, PT, R10.reuse, 0x2, PT ;  /* 0x000000020a00780c */ /* 0x040fe20003f05270 */
[----:B------:R-:W-:Y:S02]  /*3ca0*/  UIADD3 UR5, UPT, UPT, UR75, 0x90, URZ ;  /* 0x000000904b057890 */ /* 0x000fe4000fffe0ff */
[----:B------:R-:W-:Y:S01]  /*3cb0*/  UISETP.NE.AND UP0, UPT, UR4, 0x4, UPT ;  /* 0x000000040400788c */ /* 0x000fe2000bf05270 */
[----:B-1----:R-:W-:Y:S02]  /*3cc0*/  SEL R0, RZ, 0x1, P0 ;  /* 0x00000001ff007807 */ /* 0x002fe40000000000 */
[----:B------:R-:W-:Y:S01]  /*3cd0*/  SEL R10, R10, RZ, P0 ;  /* 0x000000ff0a0a7207 */ /* 0x000fe20000000000 */
[----:B------:R-:W-:Y:S01]  /*3ce0*/  USEL UR6, URZ, 0x1, UP0 ;  /* 0x00000001ff067887 */ /* 0x000fe20008000000 */
[----:B------:R-:W-:Y:S01]  /*3cf0*/  LOP3.LUT R9, R9, R0, RZ, 0x3c, !PT ;  /* 0x0000000009097212 */ /* 0x000fe200078e3cff */
[----:B------:R-:W-:Y:S01]  /*3d00*/  USEL UR74, UR4, URZ, UP0 ;  /* 0x000000ff044a7287 */ /* 0x000fe20008000000 */
[----:B------:R1:W-:Y:S03]  /*3d10*/  UTCBAR [UR5], URZ ;  /* 0x000000ff050073e9 */ /* 0x0003e600080000ff */
[----:B------:R-:W-:Y:S01]  /*3d20*/  LOP3.LUT R11, R11, UR6, RZ, 0x3c, !PT ;  /* 0x000000060b0b7c12 */ /* 0x000fe2000f8e3cff */
[----:B------:R-:W-:Y:S07]  /*3d30*/  @P1 BRA `(.L_x_62) ;  /* 0xfffffff400581947 */ /* 0x000fee000383ffff */
[----:B------:R-:W2:Y:S01]  /*3d40*/  S2UR UR8, SR_CgaCtaId ;  /* 0x00000000000879c3 */ /* 0x000ea20000008800 */
[----:B------:R-:W-:Y:S01]  /*3d50*/  ELECT P0, URZ, PT ;  /* 0x0000000000ff782f */ /* 0x000fe20003800000 */
[----:B------:R-:W-:Y:S01]  /*3d60*/  IMAD.MOV.U32 R0, RZ, RZ, 0x1 ;  /* 0x00000001ff007424 */ /* 0x000fe200078e00ff */
[----:B------:R-:W-:Y:S01]  /*3d70*/  UIADD3 UR71, UPT, UPT, UR71, 0xb0, URZ ;  /* 0x000000b047477890 */ /* 0x000fe2000fffe0ff */
[----:B------:R-:W-:Y:S01]  /*3d80*/  SHF.L.U32 R2, R11, 0x1f, RZ ;  /* 0x0000001f0b027819 */ /* 0x000fe200000006ff */
[----:B------:R-:W-:-:S03]  /*3d90*/  UMOV UR4, 0x40 ;  /* 0x0000004000047882 */ /* 0x000fc60000000000 */
[----:B------:R-:W-:Y:S01]  /*3da0*/  UVIRTCOUNT.DEALLOC.SMPOOL 0x80 ;  /* 0x000000800000784c */ /* 0x000fe20000000000 */
[----:B--2---:R-:W-:Y:S02]  /*3db0*/  ULEA UR8, UR8, UR4, 0x18 ;  /* 0x0000000408087291 */ /* 0x004fe4000f8ec0ff */
[----:B------:R-:W-:-:S07]  /*3dc0*/  ULEA UR4, UR74, UR71, 0x3 ;  /* 0x000000474a047291 */ /* 0x000fce000f8e18ff */
[----:B------:R2:W-:Y:S02]  /*3dd0*/  @P0 STS.U8 [UR8+0x1c], R0 ;  /* 0x00001c00ff000988 */ /* 0x0005e40008000008 */
[----:B------:R-:W3:Y:S02]  /*3de0*/  SYNCS.PHASECHK.TRANS64.TRYWAIT P0, [UR4], R2 ;  /* 0x00000002ff0075a7 */ /* 0x000ee40008001104 */
[----:B--23--:R-:W-:Y:S05]  /*3df0*/  @!P0 BRA `(.L_x_63) ;  /* 0x0000003800d88947 */ /* 0x00cfea0003800000 */
.L_x_136:
[----:B------:R-:W-:-:S04]  /*3e00*/  UIADD3 UR4, UPT, UPT, UR74, 0x1, URZ ;  /* 0x000000014a047890 */ /* 0x000fc8000fffe0ff */
[----:B------:R-:W-:-:S04]  /*3e10*/  UISETP.NE.AND UP0, UPT, UR4, 0x4, UPT ;  /* 0x000000040400788c */ /* 0x000fc8000bf05270 */
[----:B------:R-:W-:Y:S02]  /*3e20*/  USEL UR6, URZ, 0x1, UP0 ;  /* 0x00000001ff067887 */ /* 0x000fe40008000000 */
[----:B------:R-:W-:-:S04]  /*3e30*/  USEL UR4, UR4, URZ, UP0 ;  /* 0x000000ff04047287 */ /* 0x000fc80008000000 */
[----:B-1----:R-:W-:Y:S01]  /*3e40*/  ULEA UR5, UR4, UR71, 0x3 ;  /* 0x0000004704057291 */ /* 0x002fe2000f8e18ff */
[----:B--2---:R-:W-:-:S04]  /*3e50*/  LOP3.LUT R2, R11, UR6, RZ, 0x3c, !PT ;  /* 0x000000060b027c12 */ /* 0x004fc8000f8e3cff */
[----:B------:R-:W-:-:S04]  /*3e60*/  SHF.L.U32 R3, R2, 0x1f, RZ ;  /* 0x0000001f02037819 */ /* 0x000fc800000006ff */
[----:B------:R-:W1:Y:S02]  /*3e70*/  SYNCS.PHASECHK.TRANS64.TRYWAIT P0, [UR5], R3 ;  /* 0x00000003ff0075a7 */ /* 0x000e640008001105 */
[----:B-1----:R-:W-:Y:S05]  /*3e80*/  @!P0 BRA `(.L_x_64) ;  /* 0x0000003800cc8947 */ /* 0x002fea0003800000 */
.L_x_138:
        /* <DEDUP_REMOVED lines=9> */
.L_x_140:
[----:B------:R-:W-:-:S04]  /*3f20*/  UIADD3 UR4, UPT, UPT, UR4, 0x1, URZ ;  /* 0x0000000104047890 */ /* 0x000fc8000fffe0ff */
[----:B------:R-:W-:-:S04]  /*3f30*/  UISETP.NE.AND UP0, UPT, UR4, 0x4, UPT ;  /* 0x000000040400788c */ /* 0x000fc8000bf05270 */
[----:B------:R-:W-:Y:S02]  /*3f40*/  USEL UR5, URZ, 0x1, UP0 ;  /* 0x00000001ff057887 */ /* 0x000fe40008000000 */
[----:B------:R-:W-:-:S04]  /*3f50*/  USEL UR4, UR4, URZ, UP0 ;  /* 0x000000ff04047287 */ /* 0x000fc80008000000 */
[----:B------:R-:W-:Y:S01]  /*3f60*/  ULEA UR4, UR4, UR71, 0x3 ;  /* 0x0000004704047291 */ /* 0x000fe2000f8e18ff */
[----:B------:R-:W-:-:S04]  /*3f70*/  LOP3.LUT R2, R2, UR5, RZ, 0x3c, !PT ;  /* 0x0000000502027c12 */ /* 0x000fc8000f8e3cff */
[----:B------:R-:W-:-:S04]  /*3f80*/  SHF.L.U32 R2, R2, 0x1f, RZ ;  /* 0x0000001f02027819 */ /* 0x000fc800000006ff */
[----:B------:R-:W2:Y:S02]  /*3f90*/  SYNCS.PHASECHK.TRANS64.TRYWAIT P0, [UR4], R2 ;  /* 0x00000002ff0075a7 */ /* 0x000ea40008001104 */
[----:B--2---:R-:W-:Y:S05]  /*3fa0*/  @!P0 BRA `(.L_x_66) ;  /* 0x0000003800b48947 */ /* 0x004fea0003800000 */
.L_x_142:
[----:B------:R-:W-:Y:S01]  /*3fb0*/  NOP ;  /* 0x0000000000007918 */ /* 0x000fe20000000000 */
[----:B-1----:R-:W1:Y:S01]  /*3fc0*/  LDS R0, [UR8+0x14] ;  /* 0x00001408ff007984 */ /* 0x002e620008000800 */
[----:B------:R-:W-:Y:S01]  /*3fd0*/  R2UR UR4, R14 ;  /* 0x000000000e0472ca */ /* 0x000fe200000e0000 */
[----:B------:R-:W-:Y:S01]  /*3fe0*/  UMOV UR5, 0xffff ;  /* 0x0000ffff00057882 */ /* 0x000fe20000000000 */
[----:B------:R-:W-:-:S11]  /*3ff0*/  UMOV UR6, 0x1 ;  /* 0x0000000100067882 */ /* 0x000fd60000000000 */
[----:B------:R-:W-:-:S04]  /*4000*/  ULOP3.LUT UR4, UR4, 0xffff, URZ, 0xc0, !UPT ;  /* 0x0000ffff04047892 */ /* 0x000fc8000f8ec0ff */
[----:B------:R-:W-:-:S04]  /*4010*/  USHF.R.U32.HI UR4, URZ, 0x5, UR4 ;  /* 0x00000005ff047899 */ /* 0x000fc80008011604 */
[----:B------:R-:W-:Y:S02]  /*4020*/  USHF.L.U32 UR5, UR5, UR4, URZ ;  /* 0x0000000405057299 */ /* 0x000fe400080006ff */
[----:B------:R-:W-:-:S04]  /*4030*/  USHF.L.U32 UR4, UR6, UR4, URZ ;  /* 0x0000000406047299 */ /* 0x000fc800080006ff */
[----:B-1----:R-:W-:-:S04]  /*4040*/  LOP3.LUT R0, R0, UR5, RZ, 0xc0, !PT ;  /* 0x0000000500007c12 */ /* 0x002fc8000f8ec0ff */
[----:B------:R-:W-:-:S13]  /*4050*/  ISETP.NE.AND P0, PT, R0, UR5, PT ;  /* 0x0000000500007c0c */ /* 0x000fda000bf05270 */
[----:B------:R-:W-:Y:S05]  /*4060*/  @P0 BRA `(.L_x_67) ;  /* 0x0000000000580947 */ /* 0x000fea0003800000 */
[----:B------:R-:W1:Y:S02]  /*4070*/  LDS R0, [UR8+0x18] ;  /* 0x00001808ff007984 */ /* 0x000e640008000800 */
[----:B-1----:R-:W-:-:S04]  /*4080*/  LOP3.LUT R0, R0, UR4, RZ, 0xc0, !PT ;  /* 0x0000000400007c12 */ /* 0x002fc8000f8ec0ff */
[----:B------:R-:W-:-:S13]  /*4090*/  ISETP.NE.AND P0, PT, R0, UR4, PT ;  /* 0x0000000400007c0c */ /* 0x000fda000bf05270 */
[----:B------:R-:W-:Y:S05]  /*40a0*/  @P0 BRA `(.L_x_68) ;  /* 0x00000000003c0947 */ /* 0x000fea0003800000 */
[----:B------:R-:W1:Y:S01]  /*40b0*/  S2R R2, SR_LANEID ;  /* 0x0000000000027919 */ /* 0x000e620000000000 */
[----:B------:R-:W-:-:S06]  /*40c0*/  ULOP3.LUT UR5, URZ, UR5, URZ, 0x33, !UPT ;  /* 0x00000005ff057292 */ /* 0x000fcc000f8e33ff */
[----:B------:R-:W-:-:S04]  /*40d0*/  IMAD.U32 R0, RZ, RZ, UR5 ;  /* 0x00000005ff007e24 */ /* 0x000fc8000f8e00ff */
[----:B------:R2:W3:Y:S02]  /*40e0*/  REDUX UR7, R0 ;  /* 0x00000000000773c4 */ /* 0x0004e40000000000 */
[----:B------:R4:W-:Y:S01]  /*40f0*/  UTCATOMSWS.AND URZ, UR5 ;  /* 0x0000000500ff79e3 */ /* 0x0009e20008000000 */
[----:B--2---:R-:W-:Y:S01]  /*4100*/  LOP3.LUT R0, RZ, UR4, RZ, 0x33, !PT ;  /* 0x00000004ff007c12 */ /* 0x004fe2000f8e33ff */
[----:B------:R-:W-:Y:S02]  /*4110*/  VOTEU.ANY UR4, UPT, PT ;  /* 0x0000000000047886 */ /* 0x000fe400038e0100 */
[----:B------:R-:W-:Y:S02]  /*4120*/  UFLO.U32 UR4, UR4 ;  /* 0x00000004000472bd */ /* 0x000fe400080e0000 */
[----:B------:R-:W2:Y:S04]  /*4130*/  REDUX UR6, R0 ;  /* 0x00000000000673c4 */ /* 0x000ea80000000000 */
[----:B-1----:R-:W-:-:S02]  /*4140*/  ISETP.EQ.U32.AND P0, PT, R2, UR4, PT ;  /* 0x0000000402007c0c */ /* 0x002fc4000bf02070 */
[----:B---3--:R-:W-:-:S11]  /*4150*/  MOV R2, UR7 ;  /* 0x0000000700027c02 */ /* 0x008fd60008000f00 */
[----:B------:R4:W-:Y:S01]  /*4160*/  @P0 ATOMS.AND RZ, [UR8+0x14], R2 ;  /* 0x00001402ffff098c */ /* 0x0009e2000a800008 */
[----:B--2---:R-:W-:-:S05]  /*4170*/  IMAD.U32 R0, RZ, RZ, UR6 ;  /* 0x00000006ff007e24 */ /* 0x004fca000f8e00ff */
[----:B------:R4:W-:Y:S01]  /*4180*/  @P0 ATOMS.AND RZ, [UR8+0x18], R0 ;  /* 0x00001800ffff098c */ /* 0x0009e2000a800008 */
[----:B------:R-:W-:Y:S05]  /*4190*/  BRA `(.L_x_69) ;  /* 0x0000000000147947 */ /* 0x000fea0003800000 */
.L_x_68:
[----:B------:R-:W-:Y:S02]  /*41a0*/  MOV R2, 0x41c0 ;  /* 0x000041c000027802 */ /* 0x000fe40000000f00 */
[----:B-----5:R-:W-:Y:S05]  /*41b0*/  CALL.REL.NOINC `($__internal_0_$__cuda_sm10x_tcgen05_guardrail_trap_col_being_dealloced_not_returned_by_alloc) ;  /* 0x0000003c00247944 */ /* 0x020fea0003c00000 */
[----:B------:R-:W-:Y:S05]  /*41c0*/  BRA `(.L_x_69) ;  /* 0x0000000000087947 */ /* 0x000fea0003800000 */
.L_x_67:
[----:B------:R-:W-:Y:S02]  /*41d0*/  MOV R2, 0x41f0 ;  /* 0x000041f000027802 */ /* 0x000fe40000000f00 */
[----:B-----5:R-:W-:Y:S05]  /*41e0*/  CALL.REL.NOINC `($__internal_2_$__cuda_sm10x_tcgen05_guardrail_trap_unallocated_columns_being_dealloced) ;  /* 0x0000003c00307944 */ /* 0x020fea0003c00000 */
.L_x_69:
[----:B------:R-:W-:Y:S01]  /*41f0*/  NOP ;  /* 0x0000000000007918 */ /* 0x000fe20000000000 */
[----:B----4-:R-:W-:Y:S05]  /*4200*/  EXIT ;  /* 0x000000000000794d */ /* 0x010fea0003800000 */
.L_x_51:
[----:B------:R-:W-:-:S09]  /*4210*/  UISETP.NE.OR UP2, UPT, UR10, 0x3, !UP2 ;  /* 0x000000030a00788c */ /* 0x000fd2000d745670 */
[----:B------:R-:W-:Y:S05]  /*4220*/  BRA.U UP2, `(.L_x_70) ;  /* 0x0000000d02ac7547 */ /* 0x000fea000b800000 */
[----:B------:R-:W1:Y:S01]  /*4230*/  LDC R0, c[0x0][0xb30] ;  /* 0x0002cc00ff007b82 */ /* 0x000e620000000800 */
[----:B------:R-:W2:Y:S01]  /*4240*/  LDCU.64 UR4, c[0x0][0x888] ;  /* 0x00011100ff0477ac */ /* 0x000ea20008000a00 */
[----:B------:R-:W-:Y:S01]  /*4250*/  IMAD.MOV.U32 R32, RZ, RZ, 0x1 ;  /* 0x00000001ff207424 */ /* 0x000fe200078e00ff */
[----:B------:R-:W-:Y:S01]  /*4260*/  CS2R R28, SRZ ;  /* 0x00000000001c7805 */ /* 0x000fe2000001ff00 */
[----:B------:R-:W-:Y:S01]  /*4270*/  IMAD.MOV.U32 R25, RZ, RZ, 0x2000 ;  /* 0x00002000ff197424 */ /* 0x000fe200078e00ff */
[----:B------:R-:W4:Y:S03]  /*4280*/  LDCU.64 UR18, c[0x0][0x890] ;  /* 0x00011200ff1277ac */ /* 0x000f260008000a00 */
[----:B------:R-:W3:Y:S01]  /*4290*/  LDC R24, c[0x0][0x370] ;  /* 0x0000dc00ff187b82 */ /* 0x000ee20000000800 */
[----:B------:R-:W-:Y:S01]  /*42a0*/  UMOV UR13, 0x400 ;  /* 0x00000400000d7882 */ /* 0x000fe20000000000 */
[----:B------:R-:W-:-:S02]  /*42b0*/  UPLOP3.LUT UP1, UPT, UPT, UPT, UPT, 0x40, 0x4 ;  /* 0x000000000004789c */ /* 0x000fc40003f2e870 */
[----:B------:R-:W-:Y:S01]  /*42c0*/  ULEA UR13, UR53, UR13, 0x18 ;  /* 0x0000000d350d7291 */ /* 0x000fe2000f8ec0ff */
[----:B------:R-:W-:-:S03]  /*42d0*/  UMOV UR8, URZ ;  /* 0x000000ff00087c82 */ /* 0x000fc60008000000 */
[----:B------:R-:W3:Y:S01]  /*42e0*/  LDC R3, c[0x0][0xb0c] ;  /* 0x0002c300ff037b82 */ /* 0x000ee20000000800 */
[----:B--2---:R-:W-:Y:S02]  /*42f0*/  UISETP.NE.U32.AND UP3, UPT, UR4, URZ, UPT ;  /* 0x000000ff0400728c */ /* 0x004fe4000bf65070 */
[----:B----4-:R-:W-:-:S05]  /*4300*/  UISETP.NE.U32.AND UP4, UPT, UR18, URZ, UPT ;  /* 0x000000ff1200728c */ /* 0x010fca000bf85070 */
[----:B------:R-:W2:Y:S01]  /*4310*/  LDC R18, c[0x0][0xb20] ;  /* 0x0002c800ff127b82 */ /* 0x000ea20000000800 */
[----:B-1----:R-:W-:Y:S01]  /*4320*/  ISETP.NE.AND P1, PT, R0, 0x1, PT ;  /* 0x000000010000780c */ /* 0x002fe20003f25270 */
[----:B------:R-:W-:Y:S02]  /*4330*/  UISETP.NE.AND.EX UP3, UPT, UR5, URZ, UPT, UP3 ;  /* 0x000000ff0500728c */ /* 0x000fe4000bf65330 */
[----:B------:R-:W-:-:S04]  /*4340*/  UISETP.NE.AND.EX UP4, UPT, UR19, URZ, UPT, UP4 ;  /* 0x000000ff1300728c */ /* 0x000fc8000bf85340 */
[----:B------:R-:W1:Y:S08]  /*4350*/  LDC.64 R30, c[0x0][0x348] ;  /* 0x0000d200ff1e7b82 */ /* 0x000e700000000a00 */
[----:B------:R-:W4:Y:S08]  /*4360*/  LDC.64 R16, c[0x0][0xb10] ;  /* 0x0002c400ff107b82 */ /* 0x000f300000000a00 */
[----:B------:R-:W1:Y:S08]  /*4370*/  LDC.64 R6, c[0x0][0xb18] ;  /* 0x0002c600ff067b82 */ /* 0x000e700000000a00 */
[----:B------:R-:W1:Y:S08]  /*4380*/  LDC.64 R4, c[0x0][0xb28] ;  /* 0x0002ca00ff047b82 */ /* 0x000e700000000a00 */
[----:B--23--:R-:W1:Y:S02]  /*4390*/  LDC R19, c[0x0][0x374] ;  /* 0x0000dd00ff137b82 */ /* 0x00ce640000000800 */
.L_x_79:
[C---:B------:R-:W-:Y:S02]  /*43a0*/  LEA R0, R29.reuse, UR13, 0x3 ;  /* 0x0000000d1d007c11 */ /* 0x040fe4000f8e18ff */
[----:B------:R-:W-:Y:S02]  /*43b0*/  SHF.L.U32 R2, R28, 0x1f, RZ ;  /* 0x0000001f1c027819 */ /* 0x000fe400000006ff */
[----:B------:R-:W-:Y:S02]  /*43c0*/  LEA R20, R29, UR13, 0x4 ;  /* 0x0000000d1d147c11 */ /* 0x000fe4000f8e20ff */
[----:B--2---:R-:W2:Y:S02]  /*43d0*/  SYNCS.PHASECHK.TRANS64.TRYWAIT P0, [R0+URZ+0x70], R2 ;  /* 0x00007002000075a7 */ /* 0x004ea400080011ff */
[----:B--2---:R-:W-:Y:S05]  /*43e0*/  @!P0 BRA `(.L_x_71) ;  /* 0x0000003400bc8947 */ /* 0x004fea0003800000 */
.L_x_143:
[----:B------:R-:W-:Y:S01]  /*43f0*/  ISETP.GE.AND P0, PT, R26, 0x1, PT ;  /* 0x000000011a00780c */ /* 0x000fe20003f06270 */
[----:B------:R-:W3:Y:S01]  /*4400*/  LDS.128 R20, [R20+0x100] ;  /* 0x0001000014147984 */ /* 0x000ee20000000c00 */
[----:B--2---:R-:W-:Y:S01]  /*4410*/  VIADD R0, R0, 0x80 ;  /* 0x0000008000007836 */ /* 0x004fe20000000000 */
[----:B------:R-:W-:Y:S01]  /*4420*/  @!PT LDS RZ, [RZ] ;  /* 0x00000000fffff984 */ /* 0x000fe20000000800 */
[----:B------:R-:W-:Y:S01]  /*4430*/  @!PT LDS RZ, [RZ] ;  /* 0x00000000fffff984 */ /* 0x000fe20000000800 */
[----:B------:R-:W-:Y:S01]  /*4440*/  @!PT LDS RZ, [RZ] ;  /* 0x00000000fffff984 */ /* 0x000fe20000000800 */
[----:B------:R-:W-:Y:S01]  /*4450*/  @!PT LDS RZ, [RZ] ;  /* 0x00000000fffff984 */ /* 0x000fe20000000800 */
[----:B------:R2:W-:Y:S06]  /*4460*/  MEMBAR.ALL.CTA ;  /* 0x0000000000007992 */ /* 0x0005ec0000008000 */
[----:B--2---:R-:W2:Y:S01]  /*4470*/  FENCE.VIEW.ASYNC.S ;  /* 0x00000000000073c6 */ /* 0x004ea20000000000 */
[----:B------:R-:W-:Y:S04]  /*4480*/  PRMT R0, RZ, 0x654, R0 ;  /* 0x00000654ff007816 */ /* 0x000fe80000000000 */
[----:B--2---:R2:W-:Y:S01]  /*4490*/  SYNCS.ARRIVE.TRANS64.RED.A1T0 RZ, [R0+URZ], RZ ;  /* 0x000000ff00ff79a7 */ /* 0x0045e200081004ff */
[----:B---3--:R-:W-:Y:S11]  /*44a0*/  LOP3.LUT P3, RZ, R22, 0x1, RZ, 0xc0, !PT ;  /* 0x0000000116ff7812 */ /* 0x008ff6000786c0ff */
[----:B------:R-:W-:Y:S02]  /*44b0*/  @!UPT UIADD3 URZ, UPT, UPT, URZ, URZ, URZ ;  /* 0x000000fffffff290 */ /* 0x000fe4000fffe0ff */
[----:B------:R-:W-:Y:S02]  /*44c0*/  @P3 MOV R11, R20 ;  /* 0x00000014000b3202 */ /* 0x000fe40000000f00 */
[----:B------:R-:W-:Y:S01]  /*44d0*/  @P3 LOP3.LUT R10, R21, 0xffff, RZ, 0xc0, !PT ;  /* 0x0000ffff150a3812 */ /* 0x000fe200078ec0ff */
[----:B--2---:R-:W-:Y:S06]  /*44e0*/  @!P0 BRA `(.L_x_72) ;  /* 0x0000000000a48947 */ /* 0x004fec0003800000 */
[-C--:B-1----:R-:W-:Y:S01]  /*44f0*/  IMAD.HI.U32 R0, R19, R7.reuse, RZ ;  /* 0x0000000713007227 */ /* 0x082fe200078e00ff */
[----:B------:R-:W-:Y:S02]  /*4500*/  ISETP.NE.AND P0, PT, R6, 0x1, PT ;  /* 0x000000010600780c */ /* 0x000fe40003f05270 */
[----:B------:R-:W-:Y:S01]  /*4510*/  ISETP.NE.AND P2, PT, R26, 0x1, PT ;  /* 0x000000011a00780c */ /* 0x000fe20003f45270 */
[----:B----4-:R-:W-:Y:S01]  /*4520*/  IMAD.HI.U32 R9, R24, R16, RZ ;  /* 0x0000001018097227 */ /* 0x010fe200078e00ff */
[----:B------:R-:W-:Y:S02]  /*4530*/  SHF.R.U32.HI R0, RZ, R18, R0 ;  /* 0x00000012ff007219 */ /* 0x000fe40000011600 */
[----:B------:R-:W-:Y:S01]  /*4540*/  ISETP.NE.AND P4, PT, R3, 0x1, PT ;  /* 0x000000010300780c */ /* 0x000fe20003f85270 */
[----:B------:R-:W-:Y:S01]  /*4550*/  IMAD.HI.U32 R13, R10, R7, RZ ;  /* 0x000000070a0d7227 */ /* 0x000fe200078e00ff */
[----:B------:R-:W-:Y:S02]  /*4560*/  SHF.R.U32.HI R9, RZ, R17, R9 ;  /* 0x00000011ff097219 */ /* 0x000fe40000011609 */
[----:B------:R-:W-:Y:S01]  /*4570*/  SEL R0, R19, R0, !P0 ;  /* 0x0000000013007207 */ /* 0x000fe20004000000 */
[----:B------:R-:W-:Y:S01]  /*4580*/  IMAD.HI.U32 R12, R11, R16, RZ ;  /* 0x000000100b0c7227 */ /* 0x000fe200078e00ff */
[----:B------:R-:W-:Y:S03]  /*4590*/  SEL R9, R24, R9, !P4 ;  /* 0x0000000918097207 */ /* 0x000fe60006000000 */
[-C--:B------:R-:W-:Y:S01]  /*45a0*/  IMAD.HI.U32 R8, R0, R4.reuse, RZ ;  /* 0x0000000400087227 */ /* 0x080fe200078e00ff */
[----:B------:R-:W-:Y:S03]  /*45b0*/  SHF.R.U32.HI R12, RZ, R17, R12 ;  /* 0x00000011ff0c7219 */ /* 0x000fe6000001160c */
[----:B------:R-:W-:Y:S01]  /*45c0*/  IMAD.HI.U32 R2, R9, R4, RZ ;  /* 0x0000000409027227 */ /* 0x000fe200078e00ff */
[-C--:B------:R-:W-:Y:S02]  /*45d0*/  @P2 SHF.R.U32.HI R0, RZ, R5.reuse, R8 ;  /* 0x00000005ff002219 */ /* 0x080fe40000011608 */
[----:B------:R-:W-:Y:S02]  /*45e0*/  SHF.R.U32.HI R8, RZ, R18, R13 ;  /* 0x00000012ff087219 */ /* 0x000fe4000001160d */
[----:B------:R-:W-:Y:S01]  /*45f0*/  @P2 SHF.R.U32.HI R9, RZ, R5, R2 ;  /* 0x00000005ff092219 */ /* 0x000fe20000011602 */
[----:B------:R-:W-:Y:S01]  /*4600*/  IMAD R0, R26, R0, RZ ;  /* 0x000000001a007224 */ /* 0x000fe200078e02ff */
[----:B------:R-:W-:Y:S02]  /*4610*/  SEL R8, R10, R8, !P0 ;  /* 0x000000080a087207 */ /* 0x000fe40004000000 */
[----:B------:R-:W-:Y:S01]  /*4620*/  SEL R2, R11, R12, !P4 ;  /* 0x0000000c0b027207 */ /* 0x000fe20006000000 */
[----:B------:R-:W-:Y:S01]  /*4630*/  IMAD R12, R26, R9, RZ ;  /* 0x000000091a0c7224 */ /* 0x000fe200078e02ff */
[C---:B------:R-:W-:Y:S01]  /*4640*/  ISETP.GE.AND P0, PT, R8.reuse, R0, PT ;  /* 0x000000000800720c */ /* 0x040fe20003f06270 */
[----:B------:R-:W-:Y:S03]  /*4650*/  IMAD.HI.U32 R0, R8, R4, RZ ;  /* 0x0000000408007227 */ /* 0x000fe600078e00ff */
[----:B------:R-:W-:Y:S02]  /*4660*/  ISETP.GE.OR P0, PT, R2, R12, P0 ;  /* 0x0000000c0200720c */ /* 0x000fe40000706670 */
[-C--:B------:R-:W-:Y:S04]  /*4670*/  SHF.R.U32.HI R0, RZ, R5.reuse, R0 ;  /* 0x00000005ff007219 */ /* 0x080fe80000011600 */
[----:B------:R-:W-:Y:S05]  /*4680*/  SEL R13, R8, R0, !P2 ;  /* 0x00000000080d7207 */ /* 0x000fea0005000000 */
[----:B------:R-:W-:Y:S02]  /*4690*/  IMAD.MOV R12, RZ, RZ, -R13 ;  /* 0x000000ffff0c7224 */ /* 0x000fe400078e0a0d */
[----:B------:R-:W-:Y:S04]  /*46a0*/  @!P0 IMAD.HI.U32 R0, R2, R4, RZ ;  /* 0x0000000402008227 */ /* 0x000fe800078e00ff */
[----:B------:R-:W-:Y:S01]  /*46b0*/  IMAD R12, R26, R12, R8 ;  /* 0x0000000c1a0c7224 */ /* 0x000fe200078e0208 */
[----:B------:R-:W-:Y:S04]  /*46c0*/  @!P0 SHF.R.U32.HI R0, RZ, R5, R0 ;  /* 0x00000005ff008219 */ /* 0x000fe80000011600 */
[----:B------:R-:W-:Y:S04]  /*46d0*/  @!P0 SEL R0, R2, R0, !P2 ;  /* 0x0000000002008207 */ /* 0x000fe80005000000 */
[----:B------:R-:W-:Y:S01]  /*46e0*/  @!P0 IADD3 R13, PT, PT, R13, -R0, RZ ;  /* 0x800000000d0d8210 */ /* 0x000fe20007ffe0ff */
[----:B------:R-:W-:Y:S01]  /*46f0*/  @!P0 IMAD R0, R9, R12, R0 ;  /* 0x0000000c09008224 */ /* 0x000fe200078e0200 */
[----:B------:R-:W-:Y:S01]  /*4700*/  IADD3 R9, PT, PT, -R8, RZ, RZ ;  /* 0x000000ff08097210 */ /* 0x000fe20007ffe1ff */
[--C-:B------:R-:W-:Y:S02]  /*4710*/  IMAD.MOV R12, RZ, RZ, -R2.reuse ;  /* 0x000000ffff0c7224 */ /* 0x100fe400078e0a02 */
[----:B------:R-:W-:Y:S02]  /*4720*/  @!P0 IMAD R8, R13, R26, R2 ;  /* 0x0000001a0d088224 */ /* 0x000fe400078e0202 */
[----:B------:R-:W-:Y:S02]  /*4730*/  @!P0 IMAD.MOV.U32 R2, RZ, RZ, R0 ;  /* 0x000000ffff028224 */ /* 0x000fe400078e0000 */
[----:B------:R-:W-:Y:S02]  /*4740*/  IMAD R11, R3, R12, R11 ;  /* 0x0000000c030b7224 */ /* 0x000fe400078e020b */
[----:B------:R-:W-:Y:S02]  /*4750*/  IMAD R10, R6, R9, R10 ;  /* 0x00000009060a7224 */ /* 0x000fe400078e020a */
[----:B------:R-:W-:Y:S02]  /*4760*/  IMAD R11, R2, R3, R11 ;  /* 0x00000003020b7224 */ /* 0x000fe400078e020b */
[----:B------:R-:W-:Y:S02]  /*4770*/  IMAD R10, R8, R6, R10 ;  /* 0x00000006080a7224 */ /* 0x000fe400078e020a */
.L_x_72:
[----:B------:R-:W-:Y:S05]  /*4780*/  BRA.U UP1, `(.L_x_73) ;  /* 0x0000000101107547 */ /* 0x000fea000b800000 */
[----:B------:R-:W-:Y:S04]  /*4790*/  MOV R2, UR20 ;  /* 0x0000001400027c02 */ /* 0x000fe80008000f00 */
[----:B------:R-:W-:Y:S04]  /*47a0*/  SHF.L.U32 R2, R2, 0x1f, RZ ;  /* 0x0000001f02027819 */ /* 0x000fe800000006ff */
[----:B------:R-:W2:Y:S02]  /*47b0*/  SYNCS.PHASECHK.TRANS64.TRYWAIT P0, [UR13+0x68], R2 ;  /* 0x00006802ff0075a7 */ /* 0x000ea4000800110d */
[----:B--2---:R-:W-:Y:S05]  /*47c0*/  @!P0 BRA `(.L_x_74) ;  /* 0x0000003000d88947 */ /* 0x004fea0003800000 */
.L_x_73:
[----:B------:R-:W-:Y:S02]  /*47d0*/  R2UR UR11, R15 ;  /* 0x000000000f0b72ca */ /* 0x000fe400000e0000 */
[----:B------:R-:W-:Y:S02]  /*47e0*/  R2UR UR10, R14 ;  /* 0x000000000e0a72ca */ /* 0x000fe400000e0000 */
[----:B------:R-:W-:Y:S04]  /*47f0*/  ISETP.NE.U32.AND P2, PT, RZ, UR18, PT ;  /* 0x00000012ff007c0c */ /* 0x000fe8000bf45070 */
[----:B------:R-:W-:Y:S05]  /*4800*/  ISETP.NE.AND.EX P2, PT, RZ, UR19, PT, P2 ;  /* 0x00000013ff007c0c */ /* 0x000fea000bf45320 */
[----:B------:R-:W-:Y:S02]  /*4810*/  USHF.L.U32 UR11, UR11, 0x6, URZ ;  /* 0x000000060b0b7899 */ /* 0x000fe400080006ff */
[----:B------:R-:W-:Y:S01]  /*4820*/  USHF.L.U32 UR10, UR10, 0x6, URZ ;  /* 0x000000060a0a7899 */ /* 0x000fe200080006ff */
[----:B------:R-:W-:Y:S11]  /*4830*/  BRA.U !UP4, `(.L_x_75) ;  /* 0x000000010c347547 */ /* 0x000ff6000b800000 */
[----:B------:R-:W-:Y:S01]  /*4840*/  UPLOP3.LUT UP0, UPT, UPT, UPT, UP3, 0x80, 0x8 ;  /* 0x000000000008789c */ /* 0x000fe20003f0f030 */
[----:B--2---:R-:W-:Y:S02]  /*4850*/  HFMA2 R0, -RZ, RZ, 0, 5.9604644775390625e-08 ;  /* 0x00000001ff007431 */ /* 0x004fe400000001ff */
[----:B------:R-:W-:Y:S03]  /*4860*/  IMAD.MOV.U32 R64, RZ, RZ, 0x1 ;  /* 0x00000001ff407424 */ /* 0x000fe600078e00ff */
[----:B------:R-:W-:Y:S05]  /*4870*/  PLOP3.LUT P0, PT, PT, PT, UP0, 0x80, 0x8 ;  /* 0x000000000008781c */ /* 0x000fea0003f0f008 */
[----:B------:R-:W2:Y:S01]  /*4880*/  @UP0 LDCU.64 UR4, c[0x0][0x888] ;  /* 0x00011100ff0407ac */ /* 0x000ea20008000a00 */
[----:B------:R-:W-:Y:S07]  /*4890*/  @UP0 UIMAD UR6, UR60, UR18, URZ ;  /* 0x000000123c0602a4 */ /* 0x000fee000f8e02ff */
[----:B------:R-:W-:Y:S01]  /*48a0*/  @!P0 PRMT R64, R0, 0x7610, R64 ;  /* 0x0000761000408816 */ /* 0x000fe20000000040 */
[----:B--2---:R-:W-:Y:S06]  /*48b0*/  @UP0 UIMAD.WIDE UR4, UR6, 0x4, UR4 ;  /* 0x00000004060408a5 */ /* 0x004fec000f8e0204 */
[----:B------:R-:W-:Y:S01]  /*48c0*/  IMAD.U32 R8, RZ, RZ, UR4 ;  /* 0x00000004ff087e24 */ /* 0x000fe2000f8e00ff */
[----:B------:R-:W-:Y:S04]  /*48d0*/  MOV R9, UR5 ;  /* 0x0000000500097c02 */ /* 0x000fe80008000f00 */
[----:B------:R-:W2:Y:S01]  /*48e0*/  @!UP0 LDCU UR4, c[0x0][0x880] ;  /* 0x00011000ff0487ac */ /* 0x000ea20008000800 */
[----:B-----5:R3:W5:Y:S02]  /*48f0*/  @P0 LDG.E R35, desc[UR56][R8.64] ;  /* 0x0000003808230981 */ /* 0x020764000c1e1900 */
[----:B--23--:R-:W-:Y:S07]  /*4900*/  @!P0 IMAD.U32 R35, RZ, RZ, UR4 ;  /* 0x00000004ff238e24 */ /* 0x00cfee000f8e00ff */
.L_x_75:
[----:B-----5:R-:W-:Y:S01]  /*4910*/  @!P2 FSETP.EQ.AND P0, PT, R35, RZ, PT ;  /* 0x000000ff2300a20b */ /* 0x020fe20003f02000 */
[----:B------:R-:W-:Y:S01]  /*4920*/  @!UPT UIADD3 URZ, UPT, UPT, URZ, URZ, URZ ;  /* 0x000000fffffff290 */ /* 0x000fe2000fffe0ff */
[----:B------:R-:W-:Y:S11]  /*4930*/  @!P2 BRA `(.L_x_76) ;  /* 0x000000000014a947 */ /* 0x000ff60003800000 */
[----:B------:R-:W-:Y:S02]  /*4940*/  LOP3.LUT P2, RZ, R64, 0xff, RZ, 0xc0, !PT ;  /* 0x000000ff40ff7812 */ /* 0x000fe4000784c0ff */
[----:B------:R-:W-:Y:S04]  /*4950*/  PLOP3.LUT P0, PT, PT, PT, UP0, 0x80, 0x8 ;  /* 0x000000000008781c */ /* 0x000fe80003f0f008 */
[----:B------:R-:W-:Y:S07]  /*4960*/  PLOP3.LUT P0, PT, P0, PT, PT, 0x8, 0x80 ;  /* 0x000000000080781c */ /* 0x000fee000070e170 */
[----:B------:R-:W-:Y:S11]  /*4970*/  @P2 FSETP.EQ.AND P0, PT, R35, RZ, PT ;  /* 0x000000ff2300220b */ /* 0x000ff60003f02000 */
[----:B------:R-:W-:Y:S02]  /*4980*/  @!UPT UIADD3 URZ, UPT, UPT, URZ, URZ, URZ ;  /* 0x000000fffffff290 */ /* 0x000fe4000fffe0ff */
.L_x_76:
[----:B------:R-:W-:Y:S01]  /*4990*/  ULEA UR4, UR8, UR13, 0x3 ;  /* 0x0000000d08047291 */ /* 0x000fe2000f8e18ff */
[----:B------:R-:W-:Y:S02]  /*49a0*/  SHF.L.U32 R9, R32, 0x1f, RZ ;  /* 0x0000001f20097819 */ /* 0x000fe400000006ff */
[----:B------:R-:W-:Y:S04]  /*49b0*/  ELECT P4, URZ, PT ;  /* 0x0000000000ff782f */ /* 0x000fe80003880000 */
[----:B------:R-:W-:Y:S02]  /*49c0*/  PLOP3.LUT P4, PT, P0, P4, PT, 0xf2, 0x2f ;  /* 0x00000000002f781c */ /* 0x000fe40000789e72 */
[----:B------:R-:W3:Y:S11]  /*49d0*/  SYNCS.PHASECHK.TRANS64.TRYWAIT P2, [UR4+0x48], R9 ;  /* 0x00004809ff0075a7 */ /* 0x000ef60008041104 */
[----:B-1----:R-:W-:Y:S05]  /*49e0*/  @!P4 IADD3 R8, P0, PT, R30, 0x580, RZ ;  /* 0x000005801e08c810 */ /* 0x002fea0007f1e0ff */
[----:B--2---:R-:W-:Y:S01]  /*49f0*/  @!P4 IMAD.X R2, RZ, RZ, R31, P0 ;  /* 0x000000ffff02c224 */ /* 0x004fe200000e061f */
[----:B---3--:R-:W-:Y:S07]  /*4a00*/  @!P2 BRA `(.L_x_77) ;  /* 0x000000300060a947 */ /* 0x008fee0003800000 */
.L_x_146:
[----:B------:R-:W2:Y:S01]  /*4a10*/  LDC.64 R12, c[0x0][0xb18] ;  /* 0x0002c600ff0c7b82 */ /* 0x000ea20000000a00 */
[----:B------:R-:W-:Y:S01]  /*4a20*/  @!P4 R2UR UR6, R2 ;  /* 0x000000000206c2ca */ /* 0x000fe200000e0000 */
[----:B------:R-:W-:Y:S01]  /*4a30*/  VOTEU.ALL UP2, P4 ;  /* 0x0000000000ff7886 */ /* 0x000fe20002040000 */
[----:B------:R-:W-:Y:S01]  /*4a40*/  @!P4 R2UR UR7, R8 ;  /* 0x000000000807c2ca */ /* 0x000fe200000e0000 */
[----:B------:R-:W-:Y:S01]  /*4a50*/  UIADD3 UR5, UPT, UPT, UR8, 0x1, URZ ;  /* 0x0000000108057890 */ /* 0x000fe2000fffe0ff */
[----:B-1----:R-:W-:Y:S03]  /*4a60*/  @!P4 IMAD.MOV.U32 R0, RZ, RZ, 0x2000 ;  /* 0x00002000ff00c424 */ /* 0x002fe600078e00ff */
[----:B------:R-:W1:Y:S01]  /*4a70*/  @!P1 LDC R2, c[0x0][0xb0c] ;  /* 0x0002c300ff029b82 */ /* 0x000e620000000800 */
[----:B------:R-:W-:Y:S01]  /*4a80*/  @!UP2 ULEA UR8, UR8, UR13, 0xd ;  /* 0x0000000d0808a291 */ /* 0x000fe2000f8e68ff */
[----:B------:R-:W-:Y:S01]  /*4a90*/  @P3 SHF.R.U32.HI R27, RZ, 0x10, R21 ;  /* 0x00000010ff1b3819 */ /* 0x000fe20000011615 */
[----:B------:R-:W-:Y:S01]  /*4aa0*/  UIADD3 UR9, UPT, UPT, UR4, 0x30, URZ ;  /* 0x0000003004097890 */ /* 0x000fe2000fffe0ff */
[----:B------:R-:W-:Y:S01]  /*4ab0*/  VIADD R29, R29, 0x1 ;  /* 0x000000011d1d7836 */ /* 0x000fe20000000000 */
[----:B------:R-:W-:Y:S01]  /*4ac0*/  @!UP2 UIADD3 UR8, UPT, UPT, UR8, 0x400, URZ ;  /* 0x000004000808a890 */ /* 0x000fe2000fffe0ff */
[----:B------:R-:W-:Y:S01]  /*4ad0*/  VOTEU.ALL UP1, P4 ;  /* 0x0000000000ff7886 */ /* 0x000fe20002020000 */
[----:B------:R-:W-:Y:S01]  /*4ae0*/  IMAD.U32 R9, RZ, RZ, UR6 ;  /* 0x00000006ff097e24 */ /* 0x000fe2000f8e00ff */
[----:B------:R-:W-:Y:S01]  /*4af0*/  UMOV UR22, 0x0 ;  /* 0x0000000000167882 */ /* 0x000fe20000000000 */
[----:B------:R-:W-:Y:S01]  /*4b00*/  IMAD.U32 R8, RZ, RZ, UR7 ;  /* 0x00000007ff087e24 */ /* 0x000fe2000f8e00ff */
[----:B------:R-:W-:Y:S01]  /*4b10*/  UMOV UR23, 0x10000000 ;  /* 0x1000000000177882 */ /* 0x000fe20000000000 */
[----:B------:R-:W-:Y:S01]  /*4b20*/  UMOV UR12, UR60 ;  /* 0x0000003c000c7c82 */ /* 0x000fe20008000000 */
[----:B------:R-:W-:Y:S01]  /*4b30*/  @!P4 R2UR UR17, R9 ;  /* 0x000000000911c2ca */ /* 0x000fe200000e0000 */
[----:B------:R-:W-:Y:S01]  /*4b40*/  UISETP.NE.AND UP5, UPT, UR5, 0x3, UPT ;  /* 0x000000030500788c */ /* 0x000fe2000bfa5270 */
[----:B------:R-:W-:Y:S01]  /*4b50*/  @!P4 R2UR UR16, R8 ;  /* 0x000000000810c2ca */ /* 0x000fe200000e0000 */
[----:B------:R-:W-:Y:S01]  /*4b60*/  UPRMT UR14, UR53, 0x654, UR9 ;  /* 0x00000654350e7896 */ /* 0x000fe20008000009 */
[----:B------:R-:W3:Y:S01]  /*4b70*/  LDC.64 R8, c[0x0][0xb10] ;  /* 0x0002c400ff087b82 */ /* 0x000ee20000000a00 */
[----:B------:R-:W-:Y:S02]  /*4b80*/  USEL UR7, UR5, URZ, UP5 ;  /* 0x000000ff05077287 */ /* 0x000fe4000a800000 */
[----:B------:R-:W-:Y:S02]  /*4b90*/  USEL UR5, URZ, 0x1, UP5 ;  /* 0x00000001ff057887 */ /* 0x000fe4000a800000 */
[----:B------:R-:W-:Y:S04]  /*4ba0*/  ULEA UR6, UR7, UR13, 0x3 ;  /* 0x0000000d07067291 */ /* 0x000fe8000f8e18ff */
[----:B------:R-:W-:Y:S02]  /*4bb0*/  LOP3.LUT R32, R32, UR5, RZ, 0x3c, !PT ;  /* 0x0000000520207c12 */ /* 0x000fe4000f8e3cff */
[----:B------:R1:W-:Y:S01]  /*4bc0*/  @!UP1 UTMALDG.3D [UR8], [UR16], desc[UR22] ;  /* 0x00001608100095b4 */ /* 0x0003e20008011000 */
[----:B------:R5:W-:Y:S01]  /*4bd0*/  @!P4 SYNCS.ARRIVE.TRANS64.RED.A0TR RZ, [UR4+0x30], R0 ;  /* 0x00003000ffffc9a7 */ /* 0x000be20008300404 */
[----:B------:R-:W-:Y:S01]  /*4be0*/  SHF.L.U32 R14, R32, 0x1f, RZ ;  /* 0x0000001f200e7819 */ /* 0x000fe200000006ff */
[C---:B---3--:R-:W-:Y:S01]  /*4bf0*/  @!P1 IMAD.HI.U32 R8, R11.reuse, R8, RZ ;  /* 0x000000080b089227 */ /* 0x048fe200078e00ff */
[----:B--2---:R-:W-:Y:S02]  /*4c00*/  @!P1 ISETP.NE.AND P0, PT, R12, 0x1, PT ;  /* 0x000000010c00980c */ /* 0x004fe40003f05270 */
[----:B-1----:R-:W-:Y:S01]  /*4c10*/  @!P1 ISETP.NE.AND P2, PT, R2, 0x1, PT ;  /* 0x000000010200980c */ /* 0x002fe20003f45270 */
[----:B------:R-:W-:Y:S01]  /*4c20*/  SYNCS.ARRIVE.TRANS64.RED.A1T0 RZ, [UR14], RZ ;  /* 0x000000ffffff79a7 */ /* 0x000fe2000810040e */
[C---:B------:R-:W-:Y:S01]  /*4c30*/  @!P1 IMAD.HI.U32 R13, R10.reuse, R13, RZ ;  /* 0x0000000d0a0d9227 */ /* 0x040fe200078e00ff */
[----:B------:R-:W-:Y:S04]  /*4c40*/  @!P1 SHF.R.U32.HI R8, RZ, R9, R8 ;  /* 0x00000009ff089219 */ /* 0x000fe80000011608 */
[----:B------:R-:W-:Y:S01]  /*4c50*/  @!P1 SEL R8, R11, R8, !P2 ;  /* 0x000000080b089207 */ /* 0x000fe20005000000 */
[----:B------:R-:W1:Y:S01]  /*4c60*/  SYNCS.PHASECHK.TRANS64.TRYWAIT P5, [UR6+0x48], R14 ;  /* 0x0000480eff0075a7 */ /* 0x000e6200080a1106 */
[----:B-----5:R-:W2:Y:S02]  /*4c70*/  @!P1 LDC R0, c[0x0][0xb20] ;  /* 0x0002c800ff009b82 */ /* 0x020ea40000000800 */
[----:B--2---:R-:W-:Y:S04]  /*4c80*/  @!P1 SHF.R.U32.HI R0, RZ, R0, R13 ;  /* 0x00000000ff009219 */ /* 0x004fe8000001160d */
[----:B------:R-:W-:Y:S05]  /*4c90*/  @!P1 SEL R9, R10, R0, !P0 ;  /* 0x000000000a099207 */ /* 0x000fea0004000000 */
[----:B------:R-:W-:Y:S02]  /*4ca0*/  @!P1 IMAD.IADD R0, R9, 0x1, -R8 ;  /* 0x0000000109009824 */ /* 0x000fe400078e0a08 */
[----:B------:R-:W-:Y:S02]  /*4cb0*/  @!P1 IMAD.IADD R8, R8, 0x1, -R9 ;  /* 0x0000000108089824 */ /* 0x000fe400078e0a09 */
[----:B------:R-:W-:Y:S02]  /*4cc0*/  @!P1 IMAD R11, R0, R2, R11 ;  /* 0x00000002000b9224 */ /* 0x000fe400078e020b */
[----:B------:R-:W-:Y:S01]  /*4cd0*/  @!P1 IMAD R10, R8, R12, R10 ;  /* 0x0000000c080a9224 */ /* 0x000fe200078e020a */
[----:B-1----:R-:W-:Y:S06]  /*4ce0*/  @!P5 BRA `(.L_x_78) ;  /* 0x0000002c00c0d947 */ /* 0x002fec0003800000 */
.L_x_148:
[----:B------:R-:W-:Y:S01]  /*4cf0*/  UIADD3 UR9, UPT, UPT, UR6, 0x30, URZ ;  /* 0x0000003006097890 */ /* 0x000fe2000fffe0ff */
[----:B------:R-:W-:Y:S01]  /*4d00*/  @!P4 IADD3 R2, P0, PT, R30, 0x580, RZ ;  /* 0x000005801e02c810 */ /* 0x000fe20007f1e0ff */
[----:B------:R-:W-:Y:S01]  /*4d10*/  VOTEU.ALL UP1, P4 ;  /* 0x0000000000ff7886 */ /* 0x000fe20002020000 */
[----:B------:R-:W-:Y:S01]  /*4d20*/  UMOV UR16, 0x0 ;  /* 0x0000000000107882 */ /* 0x000fe20000000000 */
[----:B------:R-:W-:Y:S01]  /*4d30*/  UMOV UR17, 0x10000000 ;  /* 0x1000000000117882 */ /* 0x000fe20000000000 */
[----:B------:R-:W-:Y:S01]  /*4d40*/  @!P4 R2UR UR5, R2 ;  /* 0x000000000205c2ca */ /* 0x000fe200000e0000 */
[----:B-1----:R-:W-:Y:S01]  /*4d50*/  @!P4 IMAD.X R0, RZ, RZ, R31, P0 ;  /* 0x000000ffff00c224 */ /* 0x002fe200000e061f */
[----:B------:R-:W-:Y:S01]  /*4d60*/  @!UP1 ULEA UR8, UR7, UR13, 0xd ;  /* 0x0000000d07089291 */ /* 0x000fe2000f8e68ff */
[----:B------:R-:W-:Y:S01]  /*4d70*/  ISETP.NE.AND P0, PT, R29, 0x2, PT ;  /* 0x000000021d00780c */ /* 0x000fe20003f05270 */
[----:B------:R-:W-:Y:S01]  /*4d80*/  @!UP1 UIADD3 UR10, UPT, UPT, UR10, 0x20, URZ ;  /* 0x000000200a0a9890 */ /* 0x000fe2000fffe0ff */
[----:B------:R-:W-:Y:S01]  /*4d90*/  IMAD.IADD R14, R10, 0x1, R62 ;  /* 0x000000010a0e7824 */ /* 0x000fe200078e023e */
[----:B------:R-:W-:Y:S01]  /*4da0*/  @!P4 R2UR UR4, R0 ;  /* 0x000000000004c2ca */ /* 0x000fe200000e0000 */
[----:B------:R-:W-:Y:S01]  /*4db0*/  @!UP1 UIADD3 UR8, UPT, UPT, UR8, 0x400, URZ ;  /* 0x0000040008089890 */ /* 0x000fe2000fffe0ff */
[----:B------:R-:W-:Y:S01]  /*4dc0*/  SEL R0, RZ, 0x1, P0 ;  /* 0x00000001ff007807 */ /* 0x000fe20000000000 */
[----:B------:R-:W-:Y:S01]  /*4dd0*/  VOTEU.ALL UP1, P4 ;  /* 0x0000000000ff7886 */ /* 0x000fe20002020000 */
[----:B------:R-:W-:Y:S01]  /*4de0*/  UMOV UR12, UR60 ;  /* 0x0000003c000c7c82 */ /* 0x000fe20008000000 */
[----:B------:R-:W-:Y:S01]  /*4df0*/  @P3 R2UR UR60, R27 ;  /* 0x000000001b3c32ca */ /* 0x000fe200000e0000 */
[----:B------:R-:W-:Y:S01]  /*4e00*/  IMAD.IADD R15, R11, 0x1, R63 ;  /* 0x000000010b0f7824 */ /* 0x000fe200078e023f */
[----:B------:R-:W-:Y:S01]  /*4e10*/  LOP3.LUT R28, R28, R0, RZ, 0x3c, !PT ;  /* 0x000000001c1c7212 */ /* 0x000fe200078e3cff */
[----:B------:R-:W-:Y:S01]  /*4e20*/  IMAD.U32 R8, RZ, RZ, UR5 ;  /* 0x00000005ff087e24 */ /* 0x000fe2000f8e00ff */
[----:B------:R-:W-:Y:S04]  /*4e30*/  SEL R29, R29, RZ, P0 ;  /* 0x000000ff1d1d7207 */ /* 0x000fe80000000000 */
[----:B------:R-:W-:Y:S01]  /*4e40*/  IMAD.U32 R9, RZ, RZ, UR4 ;  /* 0x00000004ff097e24 */ /* 0x000fe2000f8e00ff */
[----:B------:R-:W-:Y:S01]  /*4e50*/  @!P4 R2UR UR14, R8 ;  /* 0x00000000080ec2ca */ /* 0x000fe200000e0000 */
[----:B------:R-:W-:Y:S03]  /*4e60*/  UPRMT UR4, UR53, 0x654, UR9 ;  /* 0x0000065435047896 */ /* 0x000fe60008000009 */
[----:B------:R-:W-:Y:S11]  /*4e70*/  @!P4 R2UR UR15, R9 ;  /* 0x00000000090fc2ca */ /* 0x000ff600000e0000 */
[----:B------:R-:W-:Y:S02]  /*4e80*/  @!UPT UIADD3 URZ, UPT, UPT, URZ, URZ, URZ ;  /* 0x000000fffffff290 */ /* 0x000fe4000fffe0ff */
[----:B------:R1:W-:Y:S01]  /*4e90*/  @!UP1 UTMALDG.3D [UR8], [UR14], desc[UR16] ;  /* 0x000010080e0095b4 */ /* 0x0003e20008011000 */
[----:B------:R2:W-:Y:S01]  /*4ea0*/  @!P4 SYNCS.ARRIVE.TRANS64.RED.A0TR RZ, [UR6+0x30], R25 ;  /* 0x00003019ffffc9a7 */ /* 0x0005e20008300406 */
[----:B------:R-:W-:Y:S01]  /*4eb0*/  SYNCS.ARRIVE.TRANS64.RED.A1T0 RZ, [UR4], RZ ;  /* 0x000000ffffff79a7 */ /* 0x000fe20008100404 */
[----:B------:R-:W-:Y:S04]  /*4ec0*/  UIADD3 UR4, UPT, UPT, UR7, 0x1, URZ ;  /* 0x0000000107047890 */ /* 0x000fe8000fffe0ff */
[----:B------:R-:W-:Y:S04]  /*4ed0*/  UISETP.NE.AND UP1, UPT, UR4, 0x3, UPT ;  /* 0x000000030400788c */ /* 0x000fe8000bf25270 */
[----:B------:R-:W-:Y:S06]  /*4ee0*/  USEL UR5, URZ, 0x1, UP1 ;  /* 0x00000001ff057887 */ /* 0x000fec0008800000 */
[----:B------:R-:W-:Y:S01]  /*4ef0*/  LOP3.LUT R32, R32, UR5, RZ, 0x3c, !PT ;  /* 0x0000000520207c12 */ /* 0x000fe2000f8e3cff */
[----:B-1----:R-:W-:Y:S02]  /*4f00*/  USEL UR8, UR4, URZ, UP1 ;  /* 0x000000ff04087287 */ /* 0x002fe40008800000 */
[----:B------:R-:W-:Y:S01]  /*4f10*/  UPLOP3.LUT UP1, UPT, UPT, UPT, UPT, 0x80, 0x8 ;  /* 0x000000000008789c */ /* 0x000fe20003f2f070 */
[----:B------:R-:W-:Y:S10]  /*4f20*/  @P3 BRA `(.L_x_79) ;  /* 0xfffffff4001c3947 */ /* 0x000ff4000383ffff */
[----:B------:R-:W-:Y:S01]  /*4f30*/  UIADD3 UR13, UPT, UPT, UR13, 0x48, URZ ;  /* 0x000000480d0d7890 */ /* 0x000fe2000fffe0ff */
[----:B------:R-:W-:-:S03]  /*4f40*/  SHF.L.U32 R2, R32, 0x1f, RZ ;  /* 0x0000001f20027819 */ /* 0x000fc600000006ff */
[----:B------:R-:W-:-:S09]  /*4f50*/  ULEA UR4, UR8, UR13, 0x3 ;  /* 0x0000000d08047291 */ /* 0x000fd2000f8e18ff */
[----:B------:R-:W1:Y:S02]  /*4f60*/  SYNCS.PHASECHK.TRANS64.TRYWAIT P0, [UR4], R2 ;  /* 0x00000002ff0075a7 */ /* 0x000e640008001104 */
[----:B-1----:R-:W-:Y:S05]  /*4f70*/  @!P0 BRA `(.L_x_80) ;  /* 0x0000002c00348947 */ /* 0x002fea0003800000 */
.L_x_150:
        /* <DEDUP_REMOVED lines=9> */
.L_x_152:
[----:B------:R-:W-:-:S04]  /*5010*/  UIADD3 UR4, UPT, UPT, UR4, 0x1, URZ ;  /* 0x0000000104047890 */ /* 0x000fc8000fffe0ff */
[----:B------:R-:W-:-:S04]  /*5020*/  UISETP.NE.AND UP0, UPT, UR4, 0x3, UPT ;  /* 0x000000030400788c */ /* 0x000fc8000bf05270 */
[----:B------:R-:W-:Y:S02]  /*5030*/  USEL UR5, URZ, 0x1, UP0 ;  /* 0x00000001ff057887 */ /* 0x000fe40008000000 */
[----:B------:R-:W-:-:S04]  /*5040*/  USEL UR4, UR4, URZ, UP0 ;  /* 0x000000ff04047287 */ /* 0x000fc80008000000 */
[----:B------:R-:W-:Y:S01]  /*5050*/  ULEA UR4, UR4, UR13, 0x3 ;  /* 0x0000000d04047291 */ /* 0x000fe2000f8e18ff */
[----:B-1----:R-:W-:-:S04]  /*5060*/  LOP3.LUT R2, R32, UR5, RZ, 0x3c, !PT ;  /* 0x0000000520027c12 */ /* 0x002fc8000f8e3cff */
[----:B------:R-:W-:Y:S01]  /*5070*/  SHF.L.U32 R2, R2, 0x1f, RZ ;  /* 0x0000001f02027819 */ /* 0x000fe200000006ff */
[----:B------:R-:W-:-:S07]  /*5080*/  IMAD.U32 R0, RZ, RZ, UR4 ;  /* 0x00000004ff007e24 */ /* 0x000fce000f8e00ff */
.L_x_82:
[----:B-1----:R1:W3:Y:S02]  /*5090*/  SYNCS.PHASECHK.TRANS64.TRYWAIT P0, [R0+URZ], R2 ;  /* 0x00000002000075a7 */ /* 0x0022e400080011ff */
[----:B---3--:R-:W-:Y:S05]  /*50a0*/  @!P0 NANOSLEEP.SYNCS 0x989680 ;  /* 0x009896800000895d */ /* 0x008fea0003900000 */
[----:B------:R-:W3:Y:S02]  /*50b0*/  @!P0 SYNCS.PHASECHK.TRANS64 P0, [R0+URZ], R2 ;  /* 0x00000002000085a7 */ /* 0x000ee400080010ff */
[----:B---3--:R-:W-:Y:S05]  /*50c0*/  @P0 EXIT ;  /* 0x000000000000094d */ /* 0x008fea0003800000 */
[----:B------:R-:W-:Y:S05]  /*50d0*/  BRA `(.L_x_82) ;  /* 0xfffffffc00ec7947 */ /* 0x000fea000383ffff */
.L_x_70:
[----:B------:R-:W-:-:S06]  /*50e0*/  UISETP.GE.AND UP1, UPT, UR10, 0x4, UPT ;  /* 0x000000040a00788c */ /* 0x000fcc000bf26270 */
[----:B------:R-:W-:-:S13]  /*50f0*/  PLOP3.LUT P0, PT, PT, PT, UP1, 0x80, 0x8 ;  /* 0x000000000008781c */ /* 0x000fda0003f0f018 */
[----:B------:R-:W-:Y:S05]  /*5100*/  @!P0 EXIT ;  /* 0x000000000000894d */ /* 0x000fea0003800000 */
[----:B------:R-:W-:Y:S01]  /*5110*/  BAR.SYNC.DEFER_BLOCKING 0x6, 0xa0 ;  /* 0x0182800000007b1d */ /* 0x000fe20000010000 */
[C---:B------:R-:W-:Y:S01]  /*5120*/  IMAD.SHL.U32 R4, R75.reuse, 0x20, RZ ;  /* 0x000000204b047824 */ /* 0x040fe200078e00ff */
[C---:B------:R-:W-:Y:S01]  /*5130*/  R2P PR, R75.reuse, 0x6 ;  /* 0x000000064b007804 */ /* 0x040fe20000000000 */
[C---:B------:R-:W-:Y:S02]  /*5140*/  IMAD.SHL.U32 R68, R75.reuse, 0x4, RZ ;  /* 0x000000044b447824 */ /* 0x040fe400078e00ff */
[C---:B------:R-:W-:Y:S01]  /*5150*/  IMAD.U32 R32, R75.reuse, 0x10000, RZ ;  /* 0x000100004b207824 */ /* 0x040fe200078e00ff */
[----:B------:R-:W-:Y:S02]  /*5160*/  UMOV UR36, 0x400 ;  /* 0x0000040000247882 */ /* 0x000fe40000000000 */
[----:B------:R-:W1:Y:S01]  /*5170*/  LDC R67, c[0x0][0x370] ;  /* 0x0000dc00ff437b82 */ /* 0x000e620000000800 */
[----:B------:R-:W-:Y:S01]  /*5180*/  ULEA UR36, UR53, UR36, 0x18 ;  /* 0x0000002435247291 */ /* 0x000fe2000f8ec0ff */
[C---:B------:R-:W-:Y:S01]  /*5190*/  LOP3.LUT R3, R4.reuse, 0xe0, RZ, 0xc0, !PT ;  /* 0x000000e004037812 */ /* 0x040fe200078ec0ff */
[----:B------:R-:W-:Y:S01]  /*51a0*/  IMAD.SHL.U32 R2, R75, 0x10, RZ ;  /* 0x000000104b027824 */ /* 0x000fe200078e00ff */
[----:B------:R-:W-:Y:S01]  /*51b0*/  LOP3.LUT R4, R4, 0x100, RZ, 0xc0, !PT ;  /* 0x0000010004047812 */ /* 0x000fe200078ec0ff */
[----:B------:R-:W-:Y:S01]  /*51c0*/  IMAD.MOV.U32 R74, RZ, RZ, 0x8 ;  /* 0x00000008ff4a7424 */ /* 0x000fe200078e00ff */
[----:B------:R-:W-:Y:S01]  /*51d0*/  LOP3.LUT R68, R3, 0x1c, R68, 0xf8, !PT ;  /* 0x0000001c03447812 */ /* 0x000fe200078ef844 */
[----:B------:R-:W-:Y:S01]  /*51e0*/  IMAD.MOV.U32 R73, RZ, RZ, 0x10 ;  /* 0x00000010ff497424 */ /* 0x000fe200078e00ff */
[----:B------:R-:W2:Y:S01]  /*51f0*/  LDC R28, c[0x0][0xb0c] ;  /* 0x0002c300ff1c7b82 */ /* 0x000ea20000000800 */
[----:B------:R-:W-:Y:S01]  /*5200*/  SHF.R.U32.HI R3, RZ, 0x2, R75 ;  /* 0x00000002ff037819 */ /* 0x000fe2000001164b */
[----:B------:R-:W-:Y:S01]  /*5210*/  IMAD.MOV.U32 R31, RZ, RZ, RZ ;  /* 0x000000ffff1f7224 */ /* 0x000fe200078e00ff */
[----:B------:R-:W-:Y:S01]  /*5220*/  LOP3.LUT R32, R32, 0x600000, RZ, 0xc0, !PT ;  /* 0x0060000020207812 */ /* 0x000fe200078ec0ff */
[----:B------:R-:W-:Y:S01]  /*5230*/  IMAD.MOV.U32 R72, RZ, RZ, RZ ;  /* 0x000000ffff487224 */ /* 0x000fe200078e00ff */
[----:B------:R-:W-:Y:S01]  /*5240*/  LOP3.LUT R2, R4, 0x600, R2, 0xf8, !PT ;  /* 0x0000060004027812 */ /* 0x000fe200078ef802 */
[----:B------:R-:W-:Y:S01]  /*5250*/  IMAD.MOV.U32 R78, RZ, RZ, RZ ;  /* 0x000000ffff4e7224 */ /* 0x000fe200078e00ff */
[----:B------:R-:W-:Y:S01]  /*5260*/  LOP3.LUT R68, R68, 0x4, R3, 0x78, !PT ;  /* 0x0000000444447812 */ /* 0x000fe200078e7803 */
[----:B------:R-:W4:Y:S01]  /*5270*/  LDC R65, c[0x0][0xb20] ;  /* 0x0002c800ff417b82 */ /* 0x000f220000000800 */
[----:B------:R-:W3:Y:S01]  /*5280*/  LDS R0, [UR36+0x120] ;  /* 0x00012024ff007984 */ /* 0x000ee20008000800 */
[----:B------:R-:W-:Y:S01]  /*5290*/  LOP3.LUT R75, R75, 0x60, RZ, 0xc0, !PT ;  /* 0x000000604b4b7812 */ /* 0x000fe200078ec0ff */
[----:B------:R-:W-:Y:S01]  /*52a0*/  IMAD.MOV.U32 R71, RZ, RZ, RZ ;  /* 0x000000ffff477224 */ /* 0x000fe200078e00ff */
[----:B------:R-:W-:Y:S01]  /*52b0*/  LOP3.LUT R68, R2, R68, RZ, 0xfc, !PT ;  /* 0x0000004402447212 */ /* 0x000fe200078efcff */
[----:B------:R-:W1:Y:S01]  /*52c0*/  LDCU.64 UR54, c[0x0][0x348] ;  /* 0x00006900ff3677ac */ /* 0x000e620008000a00 */
[----:B------:R-:W-:-:S02]  /*52d0*/  SEL R74, R74, 0xfffffff8, !P1 ;  /* 0xfffffff84a4a7807 */ /* 0x000fc40004800000 */
[----:B------:R-:W1:Y:S01]  /*52e0*/  LDC R27, c[0x0][0xb30] ;  /* 0x0002cc00ff1b7b82 */ /* 0x000e620000000800 */
[----:B------:R-:W-:Y:S01]  /*52f0*/  SEL R73, R73, 0xfffffff0, !P2 ;  /* 0xfffffff049497807 */ /* 0x000fe20005000000 */
[----:B------:R-:W1:Y:S01]  /*5300*/  LDCU.64 UR48, c[0x0][0x888] ;  /* 0x00011100ff3077ac */ /* 0x000e620008000a00 */
[----:B------:R-:W1:Y:S05]  /*5310*/  LDCU.64 UR50, c[0x0][0x890] ;  /* 0x00011200ff3277ac */ /* 0x000e6a0008000a00 */
[----:B------:R-:W1:Y:S01]  /*5320*/  LDC.64 R60, c[0x0][0xb10] ;  /* 0x0002c400ff3c7b82 */ /* 0x000e620000000a00 */
[----:B------:R-:W-:Y:S01]  /*5330*/  UMOV UR42, 0x1 ;  /* 0x00000001002a7882 */ /* 0x000fe20000000000 */
[----:B------:R-:W-:Y:S01]  /*5340*/  UMOV UR37, URZ ;  /* 0x000000ff00257c82 */ /* 0x000fe20008000000 */
[----:B------:R-:W-:Y:S01]  /*5350*/  UIADD3 UR52, UPT, UPT, UR36, 0x400, URZ ;  /* 0x0000040024347890 */ /* 0x000fe2000fffe0ff */
[----:B------:R-:W-:Y:S01]  /*5360*/  UMOV UR41, URZ ;  /* 0x000000ff00297c82 */ /* 0x000fe20008000000 */
[----:B------:R-:W-:-:S03]  /*5370*/  UMOV UR40, URZ ;  /* 0x000000ff00287c82 */ /* 0x000fc60008000000 */
[----:B------:R-:W1:Y:S08]  /*5380*/  LDC.64 R24, c[0x0][0xb18] ;  /* 0x0002c600ff187b82 */ /* 0x000e700000000a00 */
[----:B------:R-:W1:Y:S08]  /*5390*/  LDC.64 R22, c[0x0][0xb28] ;  /* 0x0002ca00ff167b82 */ /* 0x000e700000000a00 */
[----:B------:R-:W1:Y:S01]  /*53a0*/  LDC.64 R58, c[0x0][0x8b0] ;  /* 0x00022c00ff3a7b82 */ /* 0x000e620000000a00 */
[----:B---3--:R-:W-:-:S07]  /*53b0*/  IMAD.IADD R32, R0, 0x1, R32 ;  /* 0x0000000100207824 */ /* 0x008fce00078e0220 */
[----:B------:R-:W3:Y:S08]  /*53c0*/  LDC.64 R56, c[0x0][0x8a8] ;  /* 0x00022a00ff387b82 */ /* 0x000ef00000000a00 */
[----:B--2-4-:R-:W1:Y:S02]  /*53d0*/  LDC R66, c[0x0][0x374] ;  /* 0x0000dd00ff427b82 */ /* 0x014e640000000800 */
.L_x_113:
[C---:B------:R-:W-:Y:S02]  /*53e0*/  LEA R0, R78.reuse, UR36, 0x3 ;  /* 0x000000244e007c11 */ /* 0x040fe4000f8e18ff */
[----:B------:R-:W-:Y:S02]  /*53f0*/  SHF.L.U32 R2, R71, 0x1f, RZ ;  /* 0x0000001f47027819 */ /* 0x000fe400000006ff */
[----:B------:R-:W-:Y:S02]  /*5400*/  LEA R16, R78, UR36, 0x4 ;  /* 0x000000244e107c11 */ /* 0x000fe4000f8e20ff */
[----:B------:R-:W2:Y:S02]  /*5410*/  SYNCS.PHASECHK.TRANS64.TRYWAIT P0, [R0+URZ+0x70], R2 ;  /* 0x00007002000075a7 */ /* 0x000ea400080011ff */
[----:B--2---:R-:W-:Y:S05]  /*5420*/  @!P0 BRA `(.L_x_83) ;  /* 0x0000002800388947 */ /* 0x004fea0003800000 */
.L_x_153:
[----:B------:R-:W4:Y:S01]  /*5430*/  LDC.64 R10, c[0x0][0xb10] ;  /* 0x0002c400ff0a7b82 */ /* 0x000f220000000a00 */
[----:B------:R-:W3:Y:S01]  /*5440*/  LDS.128 R16, [R16+0x100] ;  /* 0x0001000010107984 */ /* 0x000ee20000000c00 */
[----:B-1----:R-:W-:Y:S01]  /*5450*/  ISETP.NE.AND P1, PT, R27, 0x1, PT ;  /* 0x000000011b00780c */ /* 0x002fe20003f25270 */
[----:B--2---:R-:W-:Y:S01]  /*5460*/  VIADD R0, R0, 0x80 ;  /* 0x0000008000007836 */ /* 0x004fe20000000000 */
[----:B------:R-:W-:Y:S04]  /*5470*/  ISETP.GE.AND P0, PT, R26, 0x1, PT ;  /* 0x000000011a00780c */ /* 0x000fe80003f06270 */
[----:B------:R-:W1:Y:S01]  /*5480*/  LDC.64 R8, c[0x0][0xb18] ;  /* 0x0002c600ff087b82 */ /* 0x000e620000000a00 */
[----:B------:R-:W-:Y:S01]  /*5490*/  PRMT R0, RZ, 0x654, R0 ;  /* 0x00000654ff007816 */ /* 0x000fe20000000000 */
[----:B------:R-:W-:Y:S01]  /*54a0*/  @!PT LDS RZ, [RZ] ;  /* 0x00000000fffff984 */ /* 0x000fe20000000800 */
[----:B------:R-:W-:Y:S01]  /*54b0*/  @!PT LDS RZ, [RZ] ;  /* 0x00000000fffff984 */ /* 0x000fe20000000800 */
[----:B------:R-:W-:Y:S01]  /*54c0*/  @!PT LDS RZ, [RZ] ;  /* 0x00000000fffff984 */ /* 0x000fe20000000800 */
[----:B------:R-:W-:Y:S01]  /*54d0*/  @!PT LDS RZ, [RZ] ;  /* 0x00000000fffff984 */ /* 0x000fe20000000800 */
[----:B------:R2:W-:Y:S06]  /*54e0*/  MEMBAR.ALL.CTA ;  /* 0x0000000000007992 */ /* 0x0005ec0000008000 */
[----:B--2---:R-:W2:Y:S01]  /*54f0*/  FENCE.VIEW.ASYNC.S ;  /* 0x00000000000073c6 */ /* 0x004ea20000000000 */
[----:B------:R-:W1:Y:S08]  /*5500*/  @!P1 LDC R12, c[0x0][0xb20] ;  /* 0x0002c800ff0c9b82 */ /* 0x000e700000000800 */
[----:B------:R-:W1:Y:S01]  /*5510*/  @!P1 LDC R7, c[0x0][0xb0c] ;  /* 0x0002c300ff079b82 */ /* 0x000e620000000800 */
[----:B--2---:R2:W-:Y:S01]  /*5520*/  SYNCS.ARRIVE.TRANS64.RED.A1T0 RZ, [R0+URZ], RZ ;  /* 0x000000ff00ff79a7 */ /* 0x0045e200081004ff */
[----:B---3--:R-:W-:Y:S04]  /*5530*/  LOP3.LUT P4, RZ, R18, 0x1, RZ, 0xc0, !PT ;  /* 0x0000000112ff7812 */ /* 0x008fe8000788c0ff */
[----:B------:R-:W-:Y:S09]  /*5540*/  P2R R76, PR, RZ, 0x10 ;  /* 0x00000010ff4c7803 */ /* 0x000ff20000000000 */
[----:B------:R-:W-:Y:S02]  /*5550*/  @P4 MOV R30, R16 ;  /* 0x00000010001e4202 */ /* 0x000fe40000000f00 */
[----:B------:R-:W-:Y:S01]  /*5560*/  @P4 LOP3.LUT R29, R17, 0xffff, RZ, 0xc0, !PT ;  /* 0x0000ffff111d4812 */ /* 0x000fe200078ec0ff */
[----:B--2-4-:R-:W-:Y:S06]  /*5570*/  @!P0 BRA `(.L_x_84) ;  /* 0x0000000000a48947 */ /* 0x014fec0003800000 */
[----:B------:R-:W-:Y:S01]  /*5580*/  IMAD.HI.U32 R0, R66, R25, RZ ;  /* 0x0000001942007227 */ /* 0x000fe200078e00ff */
[----:B------:R-:W-:Y:S02]  /*5590*/  ISETP.NE.AND P0, PT, R24, 0x1, PT ;  /* 0x000000011800780c */ /* 0x000fe40003f05270 */
[----:B------:R-:W-:Y:S01]  /*55a0*/  ISETP.NE.AND P2, PT, R26, 0x1, PT ;  /* 0x000000011a00780c */ /* 0x000fe20003f45270 */
[----:B------:R-:W-:Y:S01]  /*55b0*/  IMAD.HI.U32 R4, R67, R60, RZ ;  /* 0x0000003c43047227 */ /* 0x000fe200078e00ff */
[----:B------:R-:W-:Y:S02]  /*55c0*/  SHF.R.U32.HI R0, RZ, R65, R0 ;  /* 0x00000041ff007219 */ /* 0x000fe40000011600 */
[----:B------:R-:W-:Y:S01]  /*55d0*/  ISETP.NE.AND P3, PT, R28, 0x1, PT ;  /* 0x000000011c00780c */ /* 0x000fe20003f65270 */
[----:B------:R-:W-:Y:S01]  /*55e0*/  IMAD.HI.U32 R6, R29, R25, RZ ;  /* 0x000000191d067227 */ /* 0x000fe200078e00ff */
[-C--:B------:R-:W-:Y:S02]  /*55f0*/  SHF.R.U32.HI R4, RZ, R61.reuse, R4 ;  /* 0x0000003dff047219 */ /* 0x080fe40000011604 */
[----:B------:R-:W-:Y:S01]  /*5600*/  SEL R0, R66, R0, !P0 ;  /* 0x0000000042007207 */ /* 0x000fe20004000000 */
[----:B------:R-:W-:Y:S01]  /*5610*/  IMAD.HI.U32 R5, R30, R60, RZ ;  /* 0x0000003c1e057227 */ /* 0x000fe200078e00ff */
[----:B------:R-:W-:Y:S03]  /*5620*/  SEL R4, R67, R4, !P3 ;  /* 0x0000000443047207 */ /* 0x000fe60005800000 */
[-C--:B------:R-:W-:Y:S01]  /*5630*/  IMAD.HI.U32 R3, R0, R22.reuse, RZ ;  /* 0x0000001600037227 */ /* 0x080fe200078e00ff */
[----:B------:R-:W-:Y:S03]  /*5640*/  SHF.R.U32.HI R5, RZ, R61, R5 ;  /* 0x0000003dff057219 */ /* 0x000fe60000011605 */
[----:B------:R-:W-:Y:S01]  /*5650*/  IMAD.HI.U32 R2, R4, R22, RZ ;  /* 0x0000001604027227 */ /* 0x000fe200078e00ff */
[----:B------:R-:W-:Y:S02]  /*5660*/  @P2 SHF.R.U32.HI R0, RZ, R23, R3 ;  /* 0x00000017ff002219 */ /* 0x000fe40000011603 */
[----:B------:R-:W-:Y:S02]  /*5670*/  SHF.R.U32.HI R3, RZ, R65, R6 ;  /* 0x00000041ff037219 */ /* 0x000fe40000011606 */
[----:B------:R-:W-:Y:S01]  /*5680*/  @P2 SHF.R.U32.HI R4, RZ, R23, R2 ;  /* 0x00000017ff042219 */ /* 0x000fe20000011602 */
[----:B------:R-:W-:Y:S01]  /*5690*/  IMAD R0, R26, R0, RZ ;  /* 0x000000001a007224 */ /* 0x000fe200078e02ff */
[----:B------:R-:W-:Y:S02]  /*56a0*/  SEL R3, R29, R3, !P0 ;  /* 0x000000031d037207 */ /* 0x000fe40004000000 */
[----:B------:R-:W-:Y:S01]  /*56b0*/  SEL R2, R30, R5, !P3 ;  /* 0x000000051e027207 */ /* 0x000fe20005800000 */
[----:B------:R-:W-:Y:S01]  /*56c0*/  IMAD R5, R26, R4, RZ ;  /* 0x000000041a057224 */ /* 0x000fe200078e02ff */
[C---:B------:R-:W-:Y:S01]  /*56d0*/  ISETP.GE.AND P0, PT, R3.reuse, R0, PT ;  /* 0x000000000300720c */ /* 0x040fe20003f06270 */
[C---:B------:R-:W-:Y:S03]  /*56e0*/  IMAD.HI.U32 R0, R3.reuse, R22, RZ ;  /* 0x0000001603007227 */ /* 0x040fe600078e00ff */
[C---:B------:R-:W-:Y:S02]  /*56f0*/  ISETP.GE.OR P0, PT, R2.reuse, R5, P0 ;  /* 0x000000050200720c */ /* 0x040fe40000706670 */
[----:B------:R-:W-:Y:S04]  /*5700*/  SHF.R.U32.HI R0, RZ, R23, R0 ;  /* 0x00000017ff007219 */ /* 0x000fe80000011600 */
[C---:B------:R-:W-:Y:S05]  /*5710*/  SEL R6, R3.reuse, R0, !P2 ;  /* 0x0000000003067207 */ /* 0x040fea0005000000 */
        /* <DEDUP_REMOVED lines=14> */
[----:B------:R-:W-:Y:S07]  /*5800*/  IMAD R29, R3, R24, R29 ;  /* 0x00000018031d7224 */ /* 0x000fee00078e021d */
.L_x_84:
[----:B-1----:R-:W-:Y:S01]  /*5810*/  @!P1 ISETP.NE.AND P0, PT, R8, 0x1, PT ;  /* 0x000000010800980c */ /* 0x002fe20003f05270 */
[----:B------:R-:W-:Y:S01]  /*5820*/  @!P1 IMAD.HI.U32 R0, R30, R10, RZ ;  /* 0x0000000a1e009227 */ /* 0x000fe200078e00ff */
[----:B------:R-:W-:Y:S01]  /*5830*/  @!P1 ISETP.NE.AND P2, PT, R7, 0x1, PT ;  /* 0x000000010700980c */ /* 0x000fe20003f45270 */
[----:B------:R-:W-:Y:S01]  /*5840*/  ULOP3.LUT UP0, URZ, UR52, 0x3f0, URZ, 0xc0, !UPT ;  /* 0x000003f034ff7892 */ /* 0x000fe2000f80c0ff */
[----:B------:R-:W-:Y:S01]  /*5850*/  R2UR UR5, R15 ;  /* 0x000000000f0572ca */ /* 0x000fe200000e0000 */
[C---:B------:R-:W-:Y:S01]  /*5860*/  @!P1 IMAD.HI.U32 R2, R29.reuse, R9, RZ ;  /* 0x000000091d029227 */ /* 0x040fe200078e00ff */
[----:B------:R-:W-:Y:S02]  /*5870*/  @!P1 SHF.R.U32.HI R0, RZ, R11, R0 ;  /* 0x0000000bff009219 */ /* 0x000fe40000011600 */
[----:B------:R-:W-:Y:S01]  /*5880*/  R2UR UR4, R14 ;  /* 0x000000000e0472ca */ /* 0x000fe200000e0000 */
[----:B------:R-:W-:Y:S01]  /*5890*/  VIADD R78, R78, 0x1 ;  /* 0x000000014e4e7836 */ /* 0x000fe20000000000 */
[----:B------:R-:W-:Y:S02]  /*58a0*/  @!P1 SHF.R.U32.HI R2, RZ, R12, R2 ;  /* 0x0000000cff029219 */ /* 0x000fe40000011602 */
[----:B------:R-:W-:Y:S02]  /*58b0*/  @!P1 SEL R3, R30, R0, !P2 ;  /* 0x000000001e039207 */ /* 0x000fe40005000000 */
[----:B------:R-:W-:Y:S02]  /*58c0*/  @!P1 SEL R2, R29, R2, !P0 ;  /* 0x000000021d029207 */ /* 0x000fe40004000000 */
[----:B------:R-:W-:Y:S01]  /*58d0*/  @P4 SHF.R.U32.HI R70, RZ, 0x10, R17 ;  /* 0x00000010ff464819 */ /* 0x000fe20000011611 */
[----:B------:R-:W-:Y:S02]  /*58e0*/  USHF.L.U32 UR46, UR5, 0x6, URZ ;  /* 0x00000006052e7899 */ /* 0x000fe400080006ff */
[----:B------:R-:W-:Y:S02]  /*58f0*/  @!P1 IMAD.IADD R0, R2, 0x1, -R3 ;  /* 0x0000000102009824 */ /* 0x000fe400078e0a03 */
[----:B------:R-:W-:Y:S01]  /*5900*/  @!P1 IMAD.IADD R2, R3, 0x1, -R2 ;  /* 0x0000000103029824 */ /* 0x000fe200078e0a02 */
[----:B------:R-:W-:Y:S01]  /*5910*/  USHF.L.U32 UR45, UR4, 0x6, URZ ;  /* 0x00000006042d7899 */ /* 0x000fe200080006ff */
[----:B------:R-:W-:Y:S02]  /*5920*/  @!P1 IMAD R30, R0, R7, R30 ;  /* 0x00000007001e9224 */ /* 0x000fe400078e021e */
[----:B------:R-:W-:Y:S01]  /*5930*/  @!P1 IMAD R29, R2, R8, R29 ;  /* 0x00000008021d9224 */ /* 0x000fe200078e021d */
[----:B------:R-:W-:Y:S08]  /*5940*/  BRA.U !UP0, `(.L_x_85) ;  /* 0x00000001087c7547 */ /* 0x000ff0000b800000 */
[----:B------:R-:W1:Y:S01]  /*5950*/  LDCU.64 UR8, c[0x4][0x80] ;  /* 0x01001000ff0877ac */ /* 0x000e620008000a00 */
[----:B------:R-:W-:Y:S01]  /*5960*/  MOV R2, 0x0 ;  /* 0x0000000000027802 */ /* 0x000fe20000000f00 */
[----:B------:R-:W-:Y:S02]  /*5970*/  HFMA2 R12, -RZ, RZ, 0, 5.9604644775390625e-08 ;  /* 0x00000001ff0c7431 */ /* 0x000fe400000001ff */
[----:B------:R-:W-:Y:S01]  /*5980*/  IMAD.MOV.U32 R8, RZ, RZ, 0x70 ;  /* 0x00000070ff087424 */ /* 0x000fe200078e00ff */
[----:B------:R2:W3:Y:S01]  /*5990*/  LDC.64 R14, c[0x4][R2] ;  /* 0x01000000020e7b82 */ /* 0x0004e20000000a00 */
[----:B------:R-:W4:Y:S01]  /*59a0*/  LDCU.64 UR6, c[0x4][0x88] ;  /* 0x01001100ff0677ac */ /* 0x000f220008000a00 */
[----:B------:R-:W-:Y:S01]  /*59b0*/  IMAD.MOV.U32 R13, RZ, RZ, RZ ;  /* 0x000000ffff0d7224 */ /* 0x000fe200078e00ff */
[----:B------:R-:W2:Y:S01]  /*59c0*/  LDCU.64 UR4, c[0x4][0x8] ;  /* 0x01000100ff0477ac */ /* 0x000ea20008000a00 */
[----:B-1----:R-:W-:Y:S01]  /*59d0*/  MOV R5, UR9 ;  /* 0x0000000900057c02 */ /* 0x002fe20008000f00 */
[----:B------:R-:W-:Y:S01]  /*59e0*/  IMAD.U32 R4, RZ, RZ, UR8 ;  /* 0x00000008ff047e24 */ /* 0x000fe2000f8e00ff */
[----:B----4-:R-:W-:Y:S01]  /*59f0*/  MOV R7, UR7 ;  /* 0x0000000700077c02 */ /* 0x010fe20008000f00 */
[----:B------:R-:W-:Y:S01]  /*5a00*/  IMAD.U32 R6, RZ, RZ, UR6 ;  /* 0x00000006ff067e24 */ /* 0x000fe2000f8e00ff */
[----:B--2---:R-:W-:Y:S01]  /*5a10*/  MOV R11, UR5 ;  /* 0x00000005000b7c02 */ /* 0x004fe20008000f00 */
[----:B------:R-:W-:Y:S02]  /*5a20*/  IMAD.U32 R10, RZ, RZ, UR4 ;  /* 0x00000004ff0a7e24 */ /* 0x000fe4000f8e00ff */
[----:B------:R-:W-:Y:S07]  /*5a30*/  LEPC R20, `(.L_x_86) ;  /* 0x000000001014794e */ /* 0x000fee0000000000 */
[----:B---3-5:R-:W-:Y:S05]  /*5a40*/  CALL.ABS.NOINC R14 ;  /* 0x000000000e007343 */ /* 0x028fea0003c00000 */
.L_x_86:
[----:B------:R-:W1:Y:S01]  /*5a50*/  LDCU.64 UR8, c[0x4][0x80] ;  /* 0x01001000ff0877ac */ /* 0x000e620008000a00 */
[----:B------:R-:W2:Y:S01]  /*5a60*/  LDC.64 R2, c[0x4][R2] ;  /* 0x0100000002027b82 */ /* 0x000ea20000000a00 */
[----:B------:R-:W-:Y:S02]  /*5a70*/  HFMA2 R12, -RZ, RZ, 0, 5.9604644775390625e-08 ;  /* 0x00000001ff0c7431 */ /* 0x000fe400000001ff */
[----:B------:R-:W-:Y:S02]  /*5a80*/  IMAD.MOV.U32 R8, RZ, RZ, 0x70 ;  /* 0x00000070ff087424 */ /* 0x000fe400078e00ff */
[----:B------:R-:W-:Y:S01]  /*5a90*/  IMAD.MOV.U32 R13, RZ, RZ, RZ ;  /* 0x000000ffff0d7224 */ /* 0x000fe200078e00ff */
[----:B------:R-:W3:Y:S01]  /*5aa0*/  LDCU.64 UR6, c[0x4][0x88] ;  /* 0x01001100ff0677ac */ /* 0x000ee20008000a00 */
[----:B------:R-:W4:Y:S01]  /*5ab0*/  LDCU.64 UR4, c[0x4][0x8] ;  /* 0x01000100ff0477ac */ /* 0x000f220008000a00 */
[----:B-1----:R-:W-:Y:S02]  /*5ac0*/  MOV R4, UR8 ;  /* 0x0000000800047c02 */ /* 0x002fe40008000f00 */
[----:B------:R-:W-:Y:S02]  /*5ad0*/  MOV R5, UR9 ;  /* 0x0000000900057c02 */ /* 0x000fe40008000f00 */
[----:B---3--:R-:W-:Y:S01]  /*5ae0*/  MOV R7, UR7 ;  /* 0x0000000700077c02 */ /* 0x008fe20008000f00 */
[----:B------:R-:W-:Y:S01]  /*5af0*/  IMAD.U32 R6, RZ, RZ, UR6 ;  /* 0x00000006ff067e24 */ /* 0x000fe2000f8e00ff */
[----:B----4-:R-:W-:Y:S01]  /*5b00*/  MOV R11, UR5 ;  /* 0x00000005000b7c02 */ /* 0x010fe20008000f00 */
[----:B------:R-:W-:Y:S02]  /*5b10*/  IMAD.U32 R10, RZ, RZ, UR4 ;  /* 0x00000004ff0a7e24 */ /* 0x000fe4000f8e00ff */
[----:B------:R-:W-:Y:S07]  /*5b20*/  LEPC R20, `(.L_x_85) ;  /* 0x000000001014794e */ /* 0x000fee0000000000 */
[----:B--2---:R-:W-:Y:S05]  /*5b30*/  CALL.ABS.NOINC R2 ;  /* 0x0000000002007343 */ /* 0x004fea0003c00000 */
.L_x_85:
[----:B------:R-:W-:Y:S01]  /*5b40*/  ISETP.NE.U32.AND P4, PT, R58, RZ, PT ;  /* 0x000000ff3a00720c */ /* 0x000fe20003f85070 */
[----:B------:R-:W-:Y:S01]  /*5b50*/  UISETP.NE.AND UP2, UPT, UR43, URZ, UPT ;  /* 0x000000ff2b00728c */ /* 0x000fe2000bf45270 */
[----:B------:R-:W-:Y:S01]  /*5b60*/  ISETP.NE.U32.AND P2, PT, RZ, UR48, PT ;  /* 0x00000030ff007c0c */ /* 0x000fe2000bf45070 */
[----:B------:R-:W-:Y:S01]  /*5b70*/  UISETP.NE.U32.AND UP1, UPT, UR50, URZ, UPT ;  /* 0x000000ff3200728c */ /* 0x000fe2000bf25070 */
[----:B------:R-:W-:Y:S01]  /*5b80*/  ISETP.NE.AND.EX P4, PT, R59, RZ, PT, P4 ;  /* 0x000000ff3b00720c */ /* 0x000fe20003f85340 */
[----:B------:R-:W-:Y:S01]  /*5b90*/  UPLOP3.LUT UP0, UPT, UPT, UPT, UPT, 0x40, 0x4 ;  /* 0x000000000004789c */ /* 0x000fe20003f0e870 */
[----:B------:R-:W-:Y:S01]  /*5ba0*/  ISETP.NE.AND.EX P2, PT, RZ, UR49, PT, P2 ;  /* 0x00000031ff007c0c */ /* 0x000fe2000bf45320 */
[----:B------:R-:W-:Y:S01]  /*5bb0*/  UISETP.NE.AND.EX UP1, UPT, UR51, URZ, UPT, UP1 ;  /* 0x000000ff3300728c */ /* 0x000fe2000bf25310 */
[----:B------:R-:W-:Y:S04]  /*5bc0*/  PLOP3.LUT P1, PT, PT, PT, UP2, 0x80, 0x8 ;  /* 0x000000000008781c */ /* 0x000fe80003f2f028 */
[----:B------:R-:W-:Y:S06]  /*5bd0*/  @UP2 UPLOP3.LUT UP0, UPT, UPT, UPT, UP1, 0x80, 0x8 ;  /* 0x000000000008289c */ /* 0x000fec0003f0f010 */
[----:B------:R-:W-:Y:S01]  /*5be0*/  PLOP3.LUT P0, PT, PT, PT, UP0, 0x80, 0x8 ;  /* 0x000000000008781c */ /* 0x000fe20003f0f008 */
[----:B------:R-:W-:Y:S01]  /*5bf0*/  @!UPT UIADD3 URZ, UPT, UPT, URZ, URZ, URZ ;  /* 0x000000fffffff290 */ /* 0x000fe2000fffe0ff */
[----:B------:R-:W-:Y:S11]  /*5c00*/  BRA.U !UP1, `(.L_x_87) ;  /* 0x0000000109387547 */ /* 0x000ff6000b800000 */
[----:B------:R-:W-:Y:S01]  /*5c10*/  UISETP.NE.U32.AND UP0, UPT, UR48, URZ, UPT ;  /* 0x000000ff3000728c */ /* 0x000fe2000bf05070 */
[----:B------:R-:W-:Y:S02]  /*5c20*/  HFMA2 R0, -RZ, RZ, 0, 5.9604644775390625e-08 ;  /* 0x00000001ff007431 */ /* 0x000fe400000001ff */
[----:B------:R-:W-:Y:S01]  /*5c30*/  IMAD.MOV.U32 R64, RZ, RZ, 0x1 ;  /* 0x00000001ff407424 */ /* 0x000fe200078e00ff */
[----:B------:R-:W-:Y:S06]  /*5c40*/  UISETP.NE.AND.EX UP0, UPT, UR49, URZ, UPT, UP0 ;  /* 0x000000ff3100728c */ /* 0x000fec000bf05300 */
[----:B------:R-:W-:Y:S05]  /*5c50*/  PLOP3.LUT P3, PT, PT, PT, UP0, 0x80, 0x8 ;  /* 0x000000000008781c */ /* 0x000fea0003f6f008 */
[----:B------:R-:W1:Y:S01]  /*5c60*/  @UP0 LDCU.64 UR4, c[0x0][0x888] ;  /* 0x00011100ff0407ac */ /* 0x000e620008000a00 */
[----:B------:R-:W-:Y:S07]  /*5c70*/  @UP0 UIMAD UR6, UR60, UR50, URZ ;  /* 0x000000323c0602a4 */ /* 0x000fee000f8e02ff */
[----:B------:R-:W-:Y:S01]  /*5c80*/  @!P3 PRMT R64, R0, 0x7610, R64 ;  /* 0x000076100040b816 */ /* 0x000fe20000000040 */
[----:B-1----:R-:W-:Y:S06]  /*5c90*/  @UP0 UIMAD.WIDE UR4, UR6, 0x4, UR4 ;  /* 0x00000004060408a5 */ /* 0x002fec000f8e0204 */
[----:B------:R-:W-:Y:S01]  /*5ca0*/  IMAD.U32 R2, RZ, RZ, UR4 ;  /* 0x00000004ff027e24 */ /* 0x000fe2000f8e00ff */
[----:B------:R-:W-:Y:S04]  /*5cb0*/  MOV R3, UR5 ;  /* 0x0000000500037c02 */ /* 0x000fe80008000f00 */
[----:B------:R-:W1:Y:S01]  /*5cc0*/  @!UP0 LDCU UR4, c[0x0][0x880] ;  /* 0x00011000ff0487ac */ /* 0x000e620008000800 */
[----:B-----5:R2:W5:Y:S02]  /*5cd0*/  @P3 LDG.E R35, desc[UR56][R2.64] ;  /* 0x0000003802233981 */ /* 0x020564000c1e1900 */
[----:B-12---:R-:W-:Y:S02]  /*5ce0*/  @!P3 IMAD.U32 R35, RZ, RZ, UR4 ;  /* 0x00000004ff23be24 */ /* 0x006fe4000f8e00ff */
.L_x_87:
[----:B------:R-:W-:Y:S05]  /*5cf0*/  @!P4 BRA `(.L_x_88) ;  /* 0x000000000020c947 */ /* 0x000fea0003800000 */
[----:B------:R-:W-:Y:S04]  /*5d00*/  ISETP.NE.U32.AND P3, PT, R56, RZ, PT ;  /* 0x000000ff3800720c */ /* 0x000fe80003f65070 */
[----:B------:R-:W-:Y:S11]  /*5d10*/  ISETP.NE.AND.EX P3, PT, R57, RZ, PT, P3 ;  /* 0x000000ff3900720c */ /* 0x000ff60003f65330 */
[----:B------:R-:W-:Y:S02]  /*5d20*/  @!UPT UIADD3 URZ, UPT, UPT, URZ, URZ, URZ ;  /* 0x000000fffffff290 */ /* 0x000fe4000fffe0ff */
[----:B------:R-:W1:Y:S01]  /*5d30*/  @P3 LDC.64 R2, c[0x0][0x8a8] ;  /* 0x00022a00ff023b82 */ /* 0x000e620000000a00 */
[----:B------:R-:W-:Y:S04]  /*5d40*/  @P3 IMAD R0, R58, UR60, RZ ;  /* 0x0000003c3a003c24 */ /* 0x000fe8000f8e02ff */
[----:B-1----:R-:W-:Y:S05]  /*5d50*/  @P3 IMAD.WIDE R2, R0, 0x4, R2 ;  /* 0x0000000400023825 */ /* 0x002fea00078e0202 */
[----:B-----5:R1:W5:Y:S02]  /*5d60*/  @P3 LDG.E R33, desc[UR56][R2.64] ;  /* 0x0000003802213981 */ /* 0x020364000c1e1900 */
[----:B-1----:R-:W2:Y:S02]  /*5d70*/  @!P3 LDC R33, c[0x0][0x8a0] ;  /* 0x00022800ff21bb82 */ /* 0x002ea40000000800 */
.L_x_88:
[----:B-----5:R-:W-:Y:S01]  /*5d80*/  FSETP.NEU.AND P3, PT, R35, RZ, PT ;  /* 0x000000ff2300720b */ /* 0x020fe20003f6d000 */
[----:B------:R-:W-:Y:S01]  /*5d90*/  IMAD.U32 R2, RZ, RZ, UR37 ;  /* 0x00000025ff027e24 */ /* 0x000fe2000f8e00ff */
[----:B------:R-:W-:Y:S01]  /*5da0*/  SEL R5, RZ, 0xffffffff, P2 ;  /* 0xffffffffff057807 */ /* 0x000fe20001000000 */
[----:B------:R-:W-:Y:S01]  /*5db0*/  ULOP3.LUT UR4, UR42, 0x1, URZ, 0x3c, !UPT ;  /* 0x000000012a047892 */ /* 0x000fe2000f8e3cff */
[----:B------:R-:W-:Y:S01]  /*5dc0*/  @P1 LOP3.LUT P2, RZ, R64, 0xff, RZ, 0xc0, !PT ;  /* 0x000000ff40ff1812 */ /* 0x000fe2000784c0ff */
[----:B------:R-:W-:Y:S01]  /*5dd0*/  BSSY B1, `(.L_x_89) ;  /* 0x000004b000017945 */ /* 0x000fe20003800000 */
[----:B------:R-:W-:Y:S01]  /*5de0*/  @P1 SEL R0, RZ, 0xffffffff, P3 ;  /* 0xffffffffff001807 */ /* 0x000fe20001800000 */
[----:B------:R-:W-:Y:S01]  /*5df0*/  IMAD.MOV.U32 R85, RZ, RZ, 0x1 ;  /* 0x00000001ff557424 */ /* 0x000fe200078e00ff */
[----:B------:R-:W-:Y:S01]  /*5e00*/  LEA R2, R2, UR36, 0x3 ;  /* 0x0000002402027c11 */ /* 0x000fe2000f8e18ff */
[----:B------:R-:W-:Y:S01]  /*5e10*/  IMAD.U32 R83, RZ, RZ, UR4 ;  /* 0x00000004ff537e24 */ /* 0x000fe2000f8e00ff */
[----:B------:R-:W-:Y:S01]  /*5e20*/  @P0 SEL R0, R5, R0, !P2 ;  /* 0x0000000005000207 */ /* 0x000fe20005000000 */
[----:B------:R-:W-:Y:S01]  /*5e30*/  IMAD.U32 R84, RZ, RZ, UR37 ;  /* 0x00000025ff547e24 */ /* 0x000fe2000f8e00ff */
[C---:B------:R-:W-:Y:S02]  /*5e40*/  LEA R82, R31.reuse, UR36, 0x3 ;  /* 0x000000241f527c11 */ /* 0x040fe4000f8e18ff */
[----:B------:R-:W-:Y:S02]  /*5e50*/  CS2R R54, SRZ ;  /* 0x0000000000367805 */ /* 0x000fe4000001ff00 */
[----:B------:R-:W-:Y:S02]  /*5e60*/  @P1 LOP3.LUT R0, R0, 0x1, RZ, 0xc0, !PT ;  /* 0x0000000100001812 */ /* 0x000fe400078ec0ff */
[----:B------:R-:W-:Y:S02]  /*5e70*/  CS2R R52, SRZ ;  /* 0x0000000000347805 */ /* 0x000fe4000001ff00 */
[----:B------:R-:W-:Y:S02]  /*5e80*/  SHF.L.U32 R3, R72, 0x1f, RZ ;  /* 0x0000001f48037819 */ /* 0x000fe400000006ff */
[----:B------:R-:W-:Y:S02]  /*5e90*/  CS2R R50, SRZ ;  /* 0x0000000000327805 */ /* 0x000fe4000001ff00 */
[----:B------:R-:W-:Y:S02]  /*5ea0*/  ISETP.NE.U32.OR P5, PT, R0, 0x1, !P1 ;  /* 0x000000010000780c */ /* 0x000fe40004fa5470 */
[----:B------:R-:W-:Y:S02]  /*5eb0*/  CS2R R48, SRZ ;  /* 0x0000000000307805 */ /* 0x000fe4000001ff00 */
[----:B------:R-:W-:Y:S02]  /*5ec0*/  PLOP3.LUT P2, PT, PT, PT, UP1, 0x80, 0x8 ;  /* 0x000000000008781c */ /* 0x000fe40003f4f018 */
[----:B------:R-:W-:Y:S02]  /*5ed0*/  CS2R R46, SRZ ;  /* 0x00000000002e7805 */ /* 0x000fe4000001ff00 */
[----:B------:R-:W-:Y:S02]  /*5ee0*/  LEA.HI R34, R31, R31, RZ, 0x1 ;  /* 0x0000001f1f227211 */ /* 0x000fe400078f08ff */
[----:B------:R-:W-:Y:S02]  /*5ef0*/  CS2R R44, SRZ ;  /* 0x00000000002c7805 */ /* 0x000fe4000001ff00 */
[----:B------:R-:W-:Y:S02]  /*5f00*/  LOP3.LUT P4, R77, R64, 0xff, RZ, 0xc0, !PT ;  /* 0x000000ff404d7812 */ /* 0x000fe4000788c0ff */
[----:B------:R-:W-:Y:S02]  /*5f10*/  CS2R R42, SRZ ;  /* 0x00000000002a7805 */ /* 0x000fe4000001ff00 */
[----:B------:R-:W-:Y:S02]  /*5f20*/  SEL R4, RZ, 0xffffffff, P3 ;  /* 0xffffffffff047807 */ /* 0x000fe40001800000 */
[----:B------:R-:W-:Y:S02]  /*5f30*/  CS2R R40, SRZ ;  /* 0x0000000000287805 */ /* 0x000fe4000001ff00 */
[----:B------:R-:W-:Y:S02]  /*5f40*/  P2R R79, PR, RZ, 0x20 ;  /* 0x00000020ff4f7803 */ /* 0x000fe40000000000 */
[----:B------:R-:W-:Y:S02]  /*5f50*/  @P5 SHF.L.U32 R0, R83, 0x1f, RZ ;  /* 0x0000001f53005819 */ /* 0x000fe400000006ff */
[----:B------:R-:W-:Y:S02]  /*5f60*/  @P2 SEL R4, R5, R4, !P4 ;  /* 0x0000000405042207 */ /* 0x000fe40006000000 */
[----:B------:R1:W3:Y:S02]  /*5f70*/  @P5 SYNCS.PHASECHK.TRANS64.TRYWAIT P1, [R2+URZ+0x30], R0 ;  /* 0x00003000020055a7 */ /* 0x0002e400080211ff */
[----:B------:R-:W-:Y:S04]  /*5f80*/  LOP3.LUT R4, R4, 0x1, RZ, 0xc0, !PT ;  /* 0x0000000104047812 */ /* 0x000fe800078ec0ff */
[----:B------:R-:W-:Y:S04]  /*5f90*/  ISETP.NE.U32.AND P2, PT, R4, 0x1, PT ;  /* 0x000000010400780c */ /* 0x000fe80003f45070 */
[----:B------:R-:W-:Y:S01]  /*5fa0*/  P2R R86, PR, RZ, 0x4 ;  /* 0x00000004ff567803 */ /* 0x000fe20000000000 */
[----:B------:R4:W2:Y:S01]  /*5fb0*/  SYNCS.PHASECHK.TRANS64.TRYWAIT P0, [R82+URZ+0x90], R3 ;  /* 0x00009003520075a7 */ /* 0x0008a200080011ff */
[C---:B-1----:R-:W-:Y:S01]  /*5fc0*/  IMAD.SHL.U32 R0, R34.reuse, 0x20, RZ ;  /* 0x0000002022007824 */ /* 0x042fe200078e00ff */
[----:B------:R-:W-:Y:S04]  /*5fd0*/  LOP3.LUT R34, R34, 0xffe, RZ, 0xc0, !PT ;  /* 0x00000ffe22227812 */ /* 0x000fe800078ec0ff */
[----:B------:R-:W-:Y:S01]  /*5fe0*/  LOP3.LUT R0, R0, 0xffffffc0, RZ, 0xc0, !PT ;  /* 0xffffffc000007812 */ /* 0x000fe200078ec0ff */
[----:B------:R-:W-:Y:S04]  /*5ff0*/  IMAD.IADD R34, R31, 0x1, -R34 ;  /* 0x000000011f227824 */ /* 0x000fe800078e0a22 */
[----:B------:R-:W-:Y:S04]  /*6000*/  IMAD.IADD R0, R32, 0x1, R0 ;  /* 0x0000000120007824 */ /* 0x000fe800078e0200 */
[----:B------:R-:W-:Y:S01]  /*6010*/  IMAD R34, R34, 0x100000, R0 ;  /* 0x0010000022227824 */ /* 0x000fe200078e0200 */
[----:B---3--:R-:W-:Y:S01]  /*6020*/  @P5 SEL R85, RZ, 0x1, !P1 ;  /* 0x00000001ff555807 */ /* 0x008fe20004800000 */
[----:B----4-:R-:W-:Y:S06]  /*6030*/  @!P5 BRA `(.L_x_90) ;  /* 0x000000000090d947 */ /* 0x010fec0003800000 */
[----:B------:R-:W-:Y:S01]  /*6040*/  HFMA2 R47, -RZ, RZ, 0, 0 ;  /* 0x00000000ff2f7431 */ /* 0x000fe200000001ff */
[----:B------:R-:W-:Y:S01]  /*6050*/  ISETP.NE.AND P1, PT, R85, RZ, PT ;  /* 0x000000ff5500720c */ /* 0x000fe20003f25270 */
[----:B------:R-:W-:Y:S01]  /*6060*/  IMAD.U32 R5, RZ, RZ, UR37 ;  /* 0x00000025ff057e24 */ /* 0x000fe2000f8e00ff */
[----:B------:R-:W-:Y:S11]  /*6070*/  BSSY B0, `(.L_x_91) ;  /* 0x0000005000007945 */ /* 0x000ff60003800000 */
[----:B------:R-:W-:Y:S05]  /*6080*/  @P1 BRA `(.L_x_92) ;  /* 0x00000000000c1947 */ /* 0x000fea0003800000 */
[----:B------:R-:W-:Y:S04]  /*6090*/  SHF.L.U32 R0, R83, 0x1f, RZ ;  /* 0x0000001f53007819 */ /* 0x000fe800000006ff */
[----:B------:R-:W1:Y:S02]  /*60a0*/  SYNCS.PHASECHK.TRANS64.TRYWAIT P1, [R2+URZ+0x30], R0 ;  /* 0x00003000020075a7 */ /* 0x000e6400080211ff */
[----:B-1----:R-:W-:Y:S05]  /*60b0*/  @!P1 BRA `(.L_x_93) ;  /* 0x0000001c00289947 */ /* 0x002fea0003800000 */
.L_x_92:
[----:B------:R-:W-:Y:S05]  /*60c0*/  BSYNC B0 ;  /* 0x0000000000007941 */ /* 0x000fea0003800000 */
.L_x_91:
[----:B------:R-:W-:Y:S01]  /*60d0*/  ISETP.NE.AND P1, PT, R86, RZ, PT ;  /* 0x000000ff5600720c */ /* 0x000fe20003f25270 */
[----:B------:R-:W-:Y:S01]  /*60e0*/  IMAD.MOV.U32 R46, RZ, RZ, RZ ;  /* 0x000000ffff2e7224 */ /* 0x000fe200078e00ff */
[----:B------:R-:W-:Y:S02]  /*60f0*/  CS2R R44, SRZ ;  /* 0x00000000002c7805 */ /* 0x000fe4000001ff00 */
[----:B------:R-:W-:Y:S02]  /*6100*/  CS2R R42, SRZ ;  /* 0x00000000002a7805 */ /* 0x000fe4000001ff00 */
[----:B------:R-:W-:Y:S02]  /*6110*/  CS2R R40, SRZ ;  /* 0x0000000000287805 */ /* 0x000fe4000001ff00 */
[----:B------:R-:W-:Y:S02]  /*6120*/  CS2R R50, SRZ ;  /* 0x0000000000327805 */ /* 0x000fe4000001ff00 */
[----:B------:R-:W-:Y:S02]  /*6130*/  CS2R R48, SRZ ;  /* 0x0000000000307805 */ /* 0x000fe4000001ff00 */
[----:B------:R-:W-:Y:S02]  /*6140*/  CS2R R54, SRZ ;  /* 0x0000000000367805 */ /* 0x000fe4000001ff00 */
[----:B------:R-:W-:Y:S01]  /*6150*/  CS2R R52, SRZ ;  /* 0x0000000000347805 */ /* 0x000fe2000001ff00 */
[----:B------:R-:W-:Y:S01]  /*6160*/  @P1 IMAD R5, R5, 0x800, R68 ;  /* 0x0000080005051824 */ /* 0x000fe200078e0244 */
[----:B------:R-:W-:Y:S05]  /*6170*/  @P1 WARPSYNC.ALL ;  /* 0x0000000000001948 */ /* 0x000fea0003800000 */
[----:B------:R-:W-:Y:S01]  /*6180*/  @P1 LEA R5, R5, UR36, 0x2 ;  /* 0x0000002405051c11 */ /* 0x000fe2000f8e10ff */
[----:B------:R-:W-:Y:S04]  /*6190*/  UIADD3 UR4, UPT, UPT, UR37, 0x1, URZ ;  /* 0x0000000125047890 */ /* 0x000fe8000fffe0ff */
[----:B------:R3:W4:Y:S01]  /*61a0*/  @P1 LDSM.16.M88.4 R40, [R5+0x400] ;  /* 0x000400000528183b */ /* 0x0007220000000200 */
[----:B------:R-:W-:Y:S01]  /*61b0*/  @P1 VIADD R4, R5, 0x400 ;  /* 0x0000040005041836 */ /* 0x000fe20000000000 */
[----:B------:R-:W-:Y:S01]  /*61c0*/  UISETP.NE.AND UP0, UPT, UR4, 0x3, UPT ;  /* 0x000000030400788c */ /* 0x000fe2000bf05270 */
[C-C-:B-1----:R-:W-:Y:S02]  /*61d0*/  @P1 IMAD R2, R74.reuse, 0x4, R5.reuse ;  /* 0x000000044a021824 */ /* 0x142fe400078e0205 */
[C---:B------:R-:W-:Y:S01]  /*61e0*/  @P1 IMAD R4, R73.reuse, 0x4, R4 ;  /* 0x0000000449041824 */ /* 0x040fe200078e0204 */
[----:B------:R-:W-:Y:S01]  /*61f0*/  USEL UR5, URZ, 0x1, UP0 ;  /* 0x00000001ff057887 */ /* 0x000fe20008000000 */
[----:B------:R-:W-:Y:S01]  /*6200*/  @P1 IMAD R0, R73, 0x4, R5 ;  /* 0x0000000449001824 */ /* 0x000fe200078e0205 */
[----:B------:R3:W1:Y:S01]  /*6210*/  @P1 LDSM.16.M88.4 R44, [R2+0x400] ;  /* 0x00040000022c183b */ /* 0x0006620000000200 */
[----:B------:R-:W-:Y:S01]  /*6220*/  @P1 IMAD R4, R74, 0x4, R4 ;  /* 0x000000044a041824 */ /* 0x000fe200078e0204 */
[----:B------:R-:W-:Y:S02]  /*6230*/  USEL UR4, UR4, URZ, UP0 ;  /* 0x000000ff04047287 */ /* 0x000fe40008000000 */
[----:B------:R3:W1:Y:S01]  /*6240*/  @P1 LDSM.16.M88.4 R48, [R0+0x400] ;  /* 0x000400000030183b */ /* 0x0006620000000200 */
[----:B------:R-:W-:Y:S03]  /*6250*/  LOP3.LUT R83, R83, UR5, RZ, 0x3c, !PT ;  /* 0x0000000553537c12 */ /* 0x000fe6000f8e3cff */
[----:B------:R3:W1:Y:S01]  /*6260*/  @P1 LDSM.16.M88.4 R52, [R4] ;  /* 0x000000000434183b */ /* 0x0006620000000200 */
[----:B------:R-:W-:Y:S03]  /*6270*/  IMAD.U32 R84, RZ, RZ, UR4 ;  /* 0x00000004ff547e24 */ /* 0x000fe6000f8e00ff */
.L_x_90:
[----:B------:R-:W-:Y:S05]  /*6280*/  BSYNC B1 ;  /* 0x0000000000017941 */ /* 0x000fea0003800000 */
.L_x_89:
[----:B---3--:R-:W-:Y:S04]  /*6290*/  SHF.R.U32.HI R0, RZ, 0x15, R34 ;  /* 0x00000015ff007819 */ /* 0x008fe80000011622 */
[----:B------:R-:W-:Y:S01]  /*62a0*/  LOP3.LUT P1, RZ, R0, 0x3, R69, 0x48, !PT ;  /* 0x0000000300ff7812 */ /* 0x000fe20007824845 */
[----:B------:R-:W-:Y:S01]  /*62b0*/  @!UPT UIADD3 URZ, UPT, UPT, URZ, URZ, URZ ;  /* 0x000000fffffff290 */ /* 0x000fe2000fffe0ff */
[----:B--2---:R-:W-:Y:S11]  /*62c0*/  @P0 BRA `(.L_x_94) ;  /* 0x0000000000080947 */ /* 0x004ff60003800000 */
[----:B------:R-:W2:Y:S02]  /*62d0*/  SYNCS.PHASECHK.TRANS64.TRYWAIT P0, [R82+URZ+0x90], R3 ;  /* 0x00009003520075a7 */ /* 0x000ea400080011ff */
[----:B--2---:R-:W-:Y:S05]  /*62e0*/  @!P0 BRA `(.L_x_95) ;  /* 0x0000001800b08947 */ /* 0x004fea0003800000 */
.L_x_94:
[----:B------:R-:W-:Y:S05]  /*62f0*/  @!P1 BRA `(.L_x_96) ;  /* 0x0000000000409947 */ /* 0x000fea0003800000 */
[----:B------:R-:W3:Y:S01]  /*6300*/  LDCU.64 UR8, c[0x4][0x70] ;  /* 0x01000e00ff0877ac */ /* 0x000ee20008000a00 */
[----:B--2---:R-:W-:Y:S01]  /*6310*/  MOV R3, 0x0 ;  /* 0x0000000000037802 */ /* 0x004fe20000000f00 */
[----:B------:R-:W-:Y:S02]  /*6320*/  HFMA2 R12, -RZ, RZ, 0, 5.9604644775390625e-08 ;  /* 0x00000001ff0c7431 */ /* 0x000fe400000001ff */
[----:B------:R-:W-:Y:S02]  /*6330*/  IMAD.MOV.U32 R8, RZ, RZ, 0x192 ;  /* 0x00000192ff087424 */ /* 0x000fe400078e00ff */
[----:B------:R-:W-:Y:S01]  /*6340*/  IMAD.MOV.U32 R13, RZ, RZ, RZ ;  /* 0x000000ffff0d7224 */ /* 0x000fe200078e00ff */
[----:B------:R-:W2:Y:S01]  /*6350*/  LDCU.64 UR6, c[0x4][0x78] ;  /* 0x01000f00ff0677ac */ /* 0x000ea20008000a00 */
[----:B------:R-:W1:Y:S01]  /*6360*/  LDC.64 R2, c[0x4][R3] ;  /* 0x0100000003027b82 */ /* 0x000e620000000a00 */
[----:B------:R-:W5:Y:S01]  /*6370*/  LDCU.64 UR4, c[0x4][0x10] ;  /* 0x01000200ff0477ac */ /* 0x000f620008000a00 */
[----:B---3--:R-:W-:Y:S01]  /*6380*/  MOV R5, UR9 ;  /* 0x0000000900057c02 */ /* 0x008fe20008000f00 */
[----:B------:R-:W-:Y:S01]  /*6390*/  IMAD.U32 R4, RZ, RZ, UR8 ;  /* 0x00000008ff047e24 */ /* 0x000fe2000f8e00ff */
[----:B--2---:R-:W-:Y:S01]  /*63a0*/  MOV R7, UR7 ;  /* 0x0000000700077c02 */ /* 0x004fe20008000f00 */
[----:B------:R-:W-:Y:S01]  /*63b0*/  IMAD.U32 R6, RZ, RZ, UR6 ;  /* 0x00000006ff067e24 */ /* 0x000fe2000f8e00ff */
[----:B-----5:R-:W-:Y:S01]  /*63c0*/  MOV R11, UR5 ;  /* 0x00000005000b7c02 */ /* 0x020fe20008000f00 */
[----:B------:R-:W-:Y:S02]  /*63d0*/  IMAD.U32 R10, RZ, RZ, UR4 ;  /* 0x00000004ff0a7e24 */ /* 0x000fe4000f8e00ff */
[----:B------:R-:W-:Y:S07]  /*63e0*/  LEPC R20, `(.L_x_96) ;  /* 0x000000001014794e */ /* 0x000fee0000000000 */
[----:B-1--4-:R-:W-:Y:S05]  /*63f0*/  CALL.ABS.NOINC R2 ;  /* 0x0000000002007343 */ /* 0x012fea0003c00000 */
.L_x_96:
[----:B------:R-:W-:Y:S05]  /*6400*/  WARPSYNC.ALL ;  /* 0x0000000000007948 */ /* 0x000fea0003800000 */
[----:B------:R-:W-:Y:S01]  /*6410*/  R2UR UR4, R34 ;  /* 0x00000000220472ca */ /* 0x000fe200000e0000 */
[----:B------:R-:W-:Y:S01]  /*6420*/  BSSY.RECONVERGENT B0, `(.L_x_97) ;  /* 0x000003e000007945 */ /* 0x000fe20003800200 */
[----:B------:R-:W-:Y:S02]  /*6430*/  MOV R20, UR37 ;  /* 0x0000002500147c02 */ /* 0x000fe40008000f00 */
[----:B------:R-:W-:Y:S02]  /*6440*/  SHF.L.U32 R80, R74, 0x2, RZ ;  /* 0x000000024a507819 */ /* 0x000fe400000006ff */
[----:B------:R-:W-:Y:S02]  /*6450*/  LEA R20, R20, R68, 0xb ;  /* 0x0000004414147211 */ /* 0x000fe400078e58ff */
[----:B------:R-:W-:Y:S02]  /*6460*/  SHF.L.U32 R81, R73, 0x2, RZ ;  /* 0x0000000249517819 */ /* 0x000fe400000006ff */
[----:B------:R-:W-:Y:S02]  /*6470*/  LEA R20, R20, UR36, 0x2 ;  /* 0x0000002414147c11 */ /* 0x000fe4000f8e10ff */
[----:B------:R-:W-:Y:S01]  /*6480*/  ISETP.NE.AND P0, PT, R75, RZ, PT ;  /* 0x000000ff4b00720c */ /* 0x000fe20003f05270 */
[----:B------:R-:W3:Y:S02]  /*6490*/  LDTM.16dp128bit.x8 R4, tmem[UR4] ;  /* 0x00000004000479ee */ /* 0x000ee40008180000 */
[C---:B---3--:R-:W-:Y:S01]  /*64a0*/  FMUL R0, R33.reuse, R4 ;  /* 0x0000000421007220 */ /* 0x048fe20000400000 */
[C---:B------:R-:W-:Y:S01]  /*64b0*/  FMUL R2, R33.reuse, R5 ;  /* 0x0000000521027220 */ /* 0x040fe20000400000 */
[C---:B--2---:R-:W-:Y:S01]  /*64c0*/  FMUL R3, R33.reuse, R6 ;  /* 0x0000000621037220 */ /* 0x044fe20000400000 */
[----:B------:R-:W-:Y:S01]  /*64d0*/  FMUL R7, R33, R7 ;  /* 0x0000000721077220 */ /* 0x000fe20000400000 */
[----:B----4-:R-:W-:Y:S01]  /*64e0*/  FFMA R36, R35, R40, R0 ;  /* 0x0000002823247223 */ /* 0x010fe20000000000 */
[----:B------:R-:W-:Y:S01]  /*64f0*/  FMUL R4, R33, R8 ;  /* 0x0000000821047220 */ /* 0x000fe20000400000 */
[----:B------:R-:W-:Y:S01]  /*6500*/  FFMA R37, R35, R41, R2 ;  /* 0x0000002923257223 */ /* 0x000fe20000000002 */
[----:B------:R-:W-:Y:S01]  /*6510*/  FMUL R5, R33, R9 ;  /* 0x0000000921057220 */ /* 0x000fe20000400000 */
[----:B------:R-:W-:Y:S01]  /*6520*/  FFMA R38, R35, R42, R3 ;  /* 0x0000002a23267223 */ /* 0x000fe20000000003 */
[----:B------:R-:W-:Y:S01]  /*6530*/  FMUL R6, R33, R10 ;  /* 0x0000000a21067220 */ /* 0x000fe20000400000 */
[----:B------:R-:W-:Y:S01]  /*6540*/  FFMA R39, R35, R43, R7 ;  /* 0x0000002b23277223 */ /* 0x000fe20000000007 */
[----:B------:R-:W-:Y:S01]  /*6550*/  FMUL R11, R33, R11 ;  /* 0x0000000b210b7220 */ /* 0x000fe20000400000 */
[----:B-1----:R-:W-:Y:S01]  /*6560*/  FFMA R4, R35, R44, R4 ;  /* 0x0000002c23047223 */ /* 0x002fe20000000004 */
[----:B------:R-:W-:Y:S01]  /*6570*/  FMUL R8, R33, R12 ;  /* 0x0000000c21087220 */ /* 0x000fe20000400000 */
[----:B------:R-:W-:Y:S01]  /*6580*/  FFMA R5, R35, R45, R5 ;  /* 0x0000002d23057223 */ /* 0x000fe20000000005 */
[----:B------:R1:W-:Y:S01]  /*6590*/  STSM.16.M88.4 [R20+0x400], R36 ;  /* 0x0004002414007844 */ /* 0x0003e20000000200 */
[----:B------:R-:W-:Y:S01]  /*65a0*/  FMUL R9, R33, R13 ;  /* 0x0000000d21097220 */ /* 0x000fe20000400000 */
[----:B------:R-:W-:Y:S01]  /*65b0*/  FFMA R6, R35, R46, R6 ;  /* 0x0000002e23067223 */ /* 0x000fe20000000006 */
[C---:B------:R-:W-:Y:S01]  /*65c0*/  FMUL R10, R33.reuse, R14 ;  /* 0x0000000e210a7220 */ /* 0x040fe20000400000 */
[----:B------:R-:W-:Y:S01]  /*65d0*/  FMUL R13, R33, R17 ;  /* 0x00000011210d7220 */ /* 0x000fe20000400000 */
[C---:B------:R-:W-:Y:S01]  /*65e0*/  IADD3 R17, PT, PT, R80.reuse, 0x400, R20 ;  /* 0x0000040050117810 */ /* 0x040fe20007ffe014 */
[----:B------:R-:W-:Y:S01]  /*65f0*/  FFMA R7, R35, R47, R11 ;  /* 0x0000002f23077223 */ /* 0x000fe2000000000b */
[----:B------:R-:W-:Y:S01]  /*6600*/  FMUL R15, R33, R15 ;  /* 0x0000000f210f7220 */ /* 0x000fe20000400000 */
[----:B------:R-:W-:Y:S01]  /*6610*/  FFMA R8, R35, R48, R8 ;  /* 0x0000003023087223 */ /* 0x000fe20000000008 */
[----:B------:R-:W-:Y:S01]  /*6620*/  FMUL R12, R33, R16 ;  /* 0x00000010210c7220 */ /* 0x000fe20000400000 */
[C---:B------:R-:W-:Y:S01]  /*6630*/  FFMA R9, R35.reuse, R49, R9 ;  /* 0x0000003123097223 */ /* 0x040fe20000000009 */
[----:B------:R1:W-:Y:S01]  /*6640*/  STSM.16.M88.4 [R17], R4 ;  /* 0x0000000411007844 */ /* 0x0003e20000000200 */
[----:B------:R-:W-:Y:S01]  /*6650*/  FFMA R10, R35, R50, R10 ;  /* 0x00000032230a7223 */ /* 0x000fe2000000000a */
[----:B------:R-:W-:Y:S01]  /*6660*/  FMUL R14, R33, R18 ;  /* 0x00000012210e7220 */ /* 0x000fe20000400000 */
[----:B------:R-:W-:Y:S01]  /*6670*/  IADD3 R16, PT, PT, R81, 0x400, R20 ;  /* 0x0000040051107810 */ /* 0x000fe20007ffe014 */
[----:B------:R-:W-:Y:S01]  /*6680*/  FFMA R11, R35, R51, R15 ;  /* 0x00000033230b7223 */ /* 0x000fe2000000000f */
[----:B------:R-:W-:Y:S01]  /*6690*/  FMUL R19, R33, R19 ;  /* 0x0000001321137220 */ /* 0x000fe20000400000 */
[C---:B------:R-:W-:Y:S01]  /*66a0*/  FFMA R12, R35.reuse, R52, R12 ;  /* 0x00000034230c7223 */ /* 0x040fe2000000000c */
[C---:B------:R-:W-:Y:S01]  /*66b0*/  FFMA R13, R35.reuse, R53, R13 ;  /* 0x00000035230d7223 */ /* 0x040fe2000000000d */
[C---:B------:R-:W-:Y:S01]  /*66c0*/  FFMA R14, R35.reuse, R54, R14 ;  /* 0x00000036230e7223 */ /* 0x040fe2000000000e */
[----:B------:R1:W-:Y:S01]  /*66d0*/  STSM.16.M88.4 [R16], R8 ;  /* 0x0000000810007844 */ /* 0x0003e20000000200 */
[----:B------:R-:W-:Y:S01]  /*66e0*/  IADD3 R0, PT, PT, R80, R16, RZ ;  /* 0x0000001050007210 */ /* 0x000fe20007ffe0ff */
[----:B------:R-:W-:Y:S05]  /*66f0*/  FFMA R15, R35, R55, R19 ;  /* 0x00000037230f7223 */ /* 0x000fea0000000013 */
[----:B------:R1:W-:Y:S01]  /*6700*/  STSM.16.M88.4 [R0], R12 ;  /* 0x0000000c00007844 */ /* 0x0003e20000000200 */
[----:B------:R-:W-:Y:S01]  /*6710*/  @!PT LDS RZ, [RZ] ;  /* 0x00000000fffff984 */ /* 0x000fe20000000800 */
[----:B------:R-:W-:Y:S01]  /*6720*/  @!PT LDS RZ, [RZ] ;  /* 0x00000000fffff984 */ /* 0x000fe20000000800 */
[----:B------:R-:W-:Y:S01]  /*6730*/  @!PT LDS RZ, [RZ] ;  /* 0x00000000fffff984 */ /* 0x000fe20000000800 */
[----:B------:R-:W-:Y:S01]  /*6740*/  @!PT LDS RZ, [RZ] ;  /* 0x00000000fffff984 */ /* 0x000fe20000000800 */
[----:B------:R2:W-:Y:S06]  /*6750*/  MEMBAR.ALL.CTA ;  /* 0x0000000000007992 */ /* 0x0005ec0000008000 */
[----:B--2---:R-:W2:Y:S02]  /*6760*/  FENCE.VIEW.ASYNC.S ;  /* 0x00000000000073c6 */ /* 0x004ea40000000000 */
[----:B--2---:R-:W-:Y:S06]  /*6770*/  BAR.SYNC.DEFER_BLOCKING 0x1, 0x80 ;  /* 0x0042000000007b1d */ /* 0x004fec0000010000 */
[----:B------:R-:W-:Y:S05]  /*6780*/  @P0 BRA `(.L_x_98) ;  /* 0x00000000001c0947 */ /* 0x000fea0003800000 */
[----:B------:R-:W-:Y:S02]  /*6790*/  ULEA UR5, UR37, UR36, 0xd ;  /* 0x0000002425057291 */ /* 0x000fe4000f8e68ff */
[----:B------:R-:W-:Y:S02]  /*67a0*/  UIADD3 UR4, UP0, UPT, UR54, 0x680, URZ ;  /* 0x0000068036047890 */ /* 0x000fe4000ff1e0ff */
[----:B------:R-:W-:Y:S02]  /*67b0*/  UIADD3 UR44, UPT, UPT, UR5, 0x400, URZ ;  /* 0x00000400052c7890 */ /* 0x000fe4000fffe0ff */
[----:B------:R-:W-:Y:S01]  /*67c0*/  UIADD3.X UR5, UPT, UPT, URZ, UR55, URZ, UP0, !UPT ;  /* 0x00000037ff057290 */ /* 0x000fe200087fe4ff */
[----:B------:R-:W-:Y:S08]  /*67d0*/  UMOV UR47, UR60 ;  /* 0x0000003c002f7c82 */ /* 0x000ff00008000000 */
[----:B------:R2:W-:Y:S02]  /*67e0*/  UTMASTG.3D [UR44], [UR4] ;  /* 0x0000002c040073b5 */ /* 0x0005e40008010000 */
[----:B--2---:R0:W-:Y:S02]  /*67f0*/  UTMACMDFLUSH ;  /* 0x00000000000079b7 */ /* 0x0041e40000000000 */
.L_x_98:
[----:B------:R-:W-:Y:S05]  /*6800*/  BSYNC.RECONVERGENT B0 ;  /* 0x0000000000007941 */ /* 0x000fea0003800200 */
.L_x_97:
[----:B------:R-:W-:Y:S01]  /*6810*/  UIADD3 UR39, UPT, UPT, UR37, 0x1, URZ ;  /* 0x0000000125277890 */ /* 0x000fe2000fffe0ff */
[----:B------:R-:W-:Y:S03]  /*6820*/  BSSY.RECONVERGENT B0, `(.L_x_99) ;  /* 0x0000005000007945 */ /* 0x000fe60003800200 */
[----:B------:R-:W-:Y:S04]  /*6830*/  UISETP.NE.AND UP0, UPT, UR39, 0x3, UPT ;  /* 0x000000032700788c */ /* 0x000fe8000bf05270 */
[----:B------:R-:W-:Y:S01]  /*6840*/  USEL UR38, UR39, URZ, UP0 ;  /* 0x000000ff27267287 */ /* 0x000fe20008000000 */
[----:B------:R-:W-:Y:S11]  /*6850*/  @P0 BRA `(.L_x_100) ;  /* 0x0000000000040947 */ /* 0x000ff60003800000 */
[----:B------:R-:W-:Y:S04]  /*6860*/  DEPBAR.LE SB0, 0x1 ;  /* 0x000080400000791a */ /* 0x000fe80000000000 */
.L_x_100:
[----:B------:R-:W-:Y:S05]  /*6870*/  BSYNC.RECONVERGENT B0 ;  /* 0x0000000000007941 */ /* 0x000fea0003800200 */
.L_x_99:
[----:B------:R-:W-:Y:S01]  /*6880*/  BAR.SYNC.DEFER_BLOCKING 0x1, 0x80 ;  /* 0x0042000000007b1d */ /* 0x000fe20000010000 */
[----:B------:R-:W-:Y:S01]  /*6890*/  ISETP.NE.AND P1, PT, R79, RZ, PT ;  /* 0x000000ff4f00720c */ /* 0x000fe20003f25270 */
[----:B------:R-:W-:Y:S01]  /*68a0*/  UISETP.NE.AND UP0, UPT, UR41, URZ, UPT ;  /* 0x000000ff2900728c */ /* 0x000fe2000bf05270 */
[----:B------:R-:W-:Y:S11]  /*68b0*/  LEA R2, R84, UR36, 0x3 ;  /* 0x0000002454027c11 */ /* 0x000ff6000f8e18ff */
[----:B------:R-:W-:Y:S01]  /*68c0*/  @P1 SHF.L.U32 R3, R83, 0x1f, RZ ;  /* 0x0000001f53031819 */ /* 0x000fe200000006ff */
[----:B------:R-:W-:Y:S06]  /*68d0*/  BRA.U !UP0, `(.L_x_101) ;  /* 0x0000000108247547 */ /* 0x000fec000b800000 */
[----:B-1----:R-:W-:Y:S01]  /*68e0*/  IMAD.U32 R4, RZ, RZ, UR40 ;  /* 0x00000028ff047e24 */ /* 0x002fe2000f8e00ff */
[----:B------:R-:W-:Y:S01]  /*68f0*/  MOV R0, UR53 ;  /* 0x0000003500007c02 */ /* 0x000fe20008000f00 */
[----:B------:R-:W-:Y:S03]  /*6900*/  UIADD3 UR4, UPT, UPT, UR40, 0x1, URZ ;  /* 0x0000000128047890 */ /* 0x000fe6000fffe0ff */
[----:B------:R-:W-:Y:S01]  /*6910*/  @P1 LEA R4, R4, UR36, 0x3 ;  /* 0x0000002404041c11 */ /* 0x000fe2000f8e18ff */
[----:B------:R-:W-:Y:S04]  /*6920*/  UISETP.NE.AND UP0, UPT, UR4, 0x3, UPT ;  /* 0x000000030400788c */ /* 0x000fe8000bf05270 */
[----:B------:R-:W-:Y:S01]  /*6930*/  @P1 VIADD R4, R4, 0x48 ;  /* 0x0000004804041836 */ /* 0x000fe20000000000 */
[----:B------:R-:W-:Y:S04]  /*6940*/  USEL UR40, UR4, URZ, UP0 ;  /* 0x000000ff04287287 */ /* 0x000fe80008000000 */
[----:B------:R-:W-:Y:S04]  /*6950*/  @P1 PRMT R0, R0, 0x654, R4 ;  /* 0x0000065400001816 */ /* 0x000fe80000000004 */
[----:B------:R2:W-:Y:S04]  /*6960*/  @P1 SYNCS.ARRIVE.TRANS64.RED.A1T0 RZ, [R0+URZ], RZ ;  /* 0x000000ff00ff19a7 */ /* 0x0005e800081004ff */
.L_x_101:
[----:B------:R-:W3:Y:S01]  /*6970*/  @P1 SYNCS.PHASECHK.TRANS64.TRYWAIT P0, [R2+URZ+0x30], R3 ;  /* 0x00003003020015a7 */ /* 0x000ee200080011ff */
[----:B------:R-:W-:Y:S01]  /*6980*/  BSSY B1, `(.L_x_102) ;  /* 0x0000017000017945 */ /* 0x000fe20003800000 */
[----:B---3--:R-:W-:Y:S03]  /*6990*/  @P1 SEL R85, RZ, 0x1, !P0 ;  /* 0x00000001ff551807 */ /* 0x008fe60004000000 */
[----:B------:R-:W-:Y:S05]  /*69a0*/  @!P1 BRA `(.L_x_103) ;  /* 0x0000000000509947 */ /* 0x000fea0003800000 */
[----:B------:R-:W-:Y:S01]  /*69b0*/  ISETP.NE.AND P1, PT, R86, RZ, PT ;  /* 0x000000ff5600720c */ /* 0x000fe20003f25270 */
[----:B------:R-:W-:Y:S01]  /*69c0*/  BSSY B0, `(.L_x_104) ;  /* 0x000000a000007945 */ /* 0x000fe20003800000 */
[----:B------:R-:W-:Y:S11]  /*69d0*/  ISETP.NE.AND P0, PT, R85, RZ, PT ;  /* 0x000000ff5500720c */ /* 0x000ff60003f05270 */
[----:B-1----:R-:W-:Y:S05]  /*69e0*/  @P1 IMAD R4, R84, 0x800, R68 ;  /* 0x0000080054041824 */ /* 0x002fea00078e0244 */
[----:B------:R-:W-:Y:S05]  /*69f0*/  @P1 LEA R4, R4, UR36, 0x2 ;  /* 0x0000002404041c11 */ /* 0x000fea000f8e10ff */
[--C-:B--2---:R-:W-:Y:S02]  /*6a00*/  @P1 IMAD.IADD R0, R81, 0x1, R4.reuse ;  /* 0x0000000151001824 */ /* 0x104fe400078e0204 */
[----:B------:R-:W-:Y:S01]  /*6a10*/  @P1 IMAD.IADD R3, R80, 0x1, R4 ;  /* 0x0000000150031824 */ /* 0x000fe200078e0204 */
[----:B------:R-:W-:Y:S06]  /*6a20*/  @P0 BRA `(.L_x_105) ;  /* 0x00000000000c0947 */ /* 0x000fec0003800000 */
[----:B------:R-:W-:Y:S04]  /*6a30*/  SHF.L.U32 R83, R83, 0x1f, RZ ;  /* 0x0000001f53537819 */ /* 0x000fe800000006ff */
[----:B------:R-:W1:Y:S02]  /*6a40*/  SYNCS.PHASECHK.TRANS64.TRYWAIT P0, [R2+URZ+0x30], R83 ;  /* 0x00003053020075a7 */ /* 0x000e6400080011ff */
[----:B-1----:R-:W-:Y:S05]  /*6a50*/  @!P0 BRA `(.L_x_106) ;  /* 0x0000001000e88947 */ /* 0x002fea0003800000 */
.L_x_105:
[----:B------:R-:W-:Y:S05]  /*6a60*/  BSYNC B0 ;  /* 0x0000000000007941 */ /* 0x000fea0003800000 */
.L_x_104:
[----:B------:R-:W-:Y:S11]  /*6a70*/  ISETP.NE.AND P0, PT, R86, RZ, PT ;  /* 0x000000ff5600720c */ /* 0x000ff60003f05270 */
[----:B------:R-:W-:Y:S02]  /*6a80*/  @!UPT UIADD3 URZ, UPT, UPT, URZ, URZ, URZ ;  /* 0x000000fffffff290 */ /* 0x000fe4000fffe0ff */
[----:B-1----:R-:W-:Y:S01]  /*6a90*/  @P0 IADD3 R2, PT, PT, R80, R0, RZ ;  /* 0x0000000050020210 */ /* 0x002fe20007ffe0ff */
[----:B------:R-:W-:Y:S05]  /*6aa0*/  @P0 WARPSYNC.ALL ;  /* 0x0000000000000948 */ /* 0x000fea0003800000 */
[----:B------:R3:W4:Y:S04]  /*6ab0*/  @P0 LDSM.16.M88.4 R40, [R4+0x400] ;  /* 0x000400000428083b */ /* 0x0007280000000200 */
[----:B------:R3:W1:Y:S04]  /*6ac0*/  @P0 LDSM.16.M88.4 R44, [R3+0x400] ;  /* 0x00040000032c083b */ /* 0x0006680000000200 */
[----:B------:R3:W2:Y:S04]  /*6ad0*/  @P0 LDSM.16.M88.4 R48, [R0+0x400] ;  /* 0x000400000030083b */ /* 0x0006a80000000200 */
[----:B------:R3:W1:Y:S02]  /*6ae0*/  @P0 LDSM.16.M88.4 R52, [R2+0x400] ;  /* 0x000400000234083b */ /* 0x0006640000000200 */
.L_x_103:
[----:B------:R-:W-:Y:S05]  /*6af0*/  BSYNC B1 ;  /* 0x0000000000017941 */ /* 0x000fea0003800000 */
.L_x_102:
[----:B-123--:R-:W-:Y:S05]  /*6b00*/  VIADD R0, R34, 0x20 ;  /* 0x0000002022007836 */ /* 0x00efea0000000000 */
[----:B------:R-:W-:Y:S04]  /*6b10*/  SHF.R.U32.HI R0, RZ, 0x15, R0 ;  /* 0x00000015ff007819 */ /* 0x000fe80000011600 */
[----:B------:R-:W-:Y:S11]  /*6b20*/  LOP3.LUT P0, RZ, R0, 0x3, R69, 0x48, !PT ;  /* 0x0000000300ff7812 */ /* 0x000ff60007804845 */
[----:B------:R-:W-:Y:S02]  /*6b30*/  @!UPT UIADD3 URZ, UPT, UPT, URZ, URZ, URZ ;  /* 0x000000fffffff290 */ /* 0x000fe4000fffe0ff */
[----:B------:R-:W-:Y:S05]  /*6b40*/  @!P0 BRA `(.L_x_107) ;  /* 0x0000000000408947 */ /* 0x000fea0003800000 */
[----:B------:R-:W1:Y:S01]  /*6b50*/  LDCU.64 UR8, c[0x4][0x70] ;  /* 0x01000e00ff0877ac */ /* 0x000e620008000a00 */
[----:B------:R-:W-:Y:S01]  /*6b60*/  MOV R3, 0x0 ;  /* 0x0000000000037802 */ /* 0x000fe20000000f00 */
[----:B------:R-:W-:Y:S02]  /*6b70*/  HFMA2 R12, -RZ, RZ, 0, 5.9604644775390625e-08 ;  /* 0x00000001ff0c7431 */ /* 0x000fe400000001ff */
[----:B------:R-:W-:Y:S02]  /*6b80*/  IMAD.MOV.U32 R8, RZ, RZ, 0x192 ;  /* 0x00000192ff087424 */ /* 0x000fe400078e00ff */
[----:B------:R-:W-:Y:S01]  /*6b90*/  IMAD.MOV.U32 R13, RZ, RZ, RZ ;  /* 0x000000ffff0d7224 */ /* 0x000fe200078e00ff */
[----:B------:R-:W2:Y:S01]  /*6ba0*/  LDCU.64 UR6, c[0x4][0x78] ;  /* 0x01000f00ff0677ac */ /* 0x000ea20008000a00 */
[----:B------:R-:W3:Y:S01]  /*6bb0*/  LDC.64 R2, c[0x4][R3] ;  /* 0x0100000003027b82 */ /* 0x000ee20000000a00 */
[----:B------:R-:W5:Y:S01]  /*6bc0*/  LDCU.64 UR4, c[0x4][0x10] ;  /* 0x01000200ff0477ac */ /* 0x000f620008000a00 */
[----:B-1----:R-:W-:Y:S01]  /*6bd0*/  MOV R5, UR9 ;  /* 0x0000000900057c02 */ /* 0x002fe20008000f00 */
[----:B------:R-:W-:Y:S01]  /*6be0*/  IMAD.U32 R4, RZ, RZ, UR8 ;  /* 0x00000008ff047e24 */ /* 0x000fe2000f8e00ff */
[----:B--2---:R-:W-:Y:S01]  /*6bf0*/  MOV R7, UR7 ;  /* 0x0000000700077c02 */ /* 0x004fe20008000f00 */
[----:B------:R-:W-:Y:S01]  /*6c00*/  IMAD.U32 R6, RZ, RZ, UR6 ;  /* 0x00000006ff067e24 */ /* 0x000fe2000f8e00ff */
[----:B-----5:R-:W-:Y:S01]  /*6c10*/  MOV R11, UR5 ;  /* 0x00000005000b7c02 */ /* 0x020fe20008000f00 */
[----:B------:R-:W-:Y:S02]  /*6c20*/  IMAD.U32 R10, RZ, RZ, UR4 ;  /* 0x00000004ff0a7e24 */ /* 0x000fe4000f8e00ff */
[----:B------:R-:W-:Y:S07]  /*6c30*/  LEPC R20, `(.L_x_107) ;  /* 0x000000001014794e */ /* 0x000fee0000000000 */
[----:B---34-:R-:W-:Y:S05]  /*6c40*/  CALL.ABS.NOINC R2 ;  /* 0x0000000002007343 */ /* 0x018fea0003c00000 */
.L_x_107:
[----:B------:R-:W-:Y:S01]  /*6c50*/  ISETP.NE.AND P0, PT, R75, RZ, PT ;  /* 0x000000ff4b00720c */ /* 0x000fe20003f05270 */
[----:B------:R-:W-:Y:S05]  /*6c60*/  WARPSYNC.ALL ;  /* 0x0000000000007948 */ /* 0x000fea0003800000 */
[----:B------:R-:W-:Y:S01]  /*6c70*/  R2UR UR4, R34 ;  /* 0x00000000220472ca */ /* 0x000fe200000e0000 */
[----:B------:R-:W-:Y:S11]  /*6c80*/  BSSY.RECONVERGENT B0, `(.L_x_108) ;  /* 0x0000044000007945 */ /* 0x000ff60003800200 */
[----:B------:R-:W-:Y:S01]  /*6c90*/  @!UPT UIADD3 URZ, UPT, UPT, URZ, URZ, URZ ;  /* 0x000000fffffff290 */ /* 0x000fe2000fffe0ff */
[----:B------:R-:W1:Y:S01]  /*6ca0*/  LDTM.16dp128bit.x8 R4, tmem[UR4+0x20] ;  /* 0x00002004000479ee */ /* 0x000e620008180000 */
[----:B------:R-:W-:Y:S01]  /*6cb0*/  R2UR UR4, R82 ;  /* 0x00000000520472ca */ /* 0x000fe200000e0000 */
[----:B------:R-:W-:Y:S11]  /*6cc0*/  NOP ;  /* 0x0000000000007918 */ /* 0x000ff60000000000 */
[----:B------:R-:W-:Y:S01]  /*6cd0*/  @!UPT UIADD3 URZ, UPT, UPT, URZ, URZ, URZ ;  /* 0x000000fffffff290 */ /* 0x000fe2000fffe0ff */
[----:B------:R-:W-:Y:S04]  /*6ce0*/  UIADD3 UR4, UPT, UPT, UR4, 0xb0, URZ ;  /* 0x000000b004047890 */ /* 0x000fe8000fffe0ff */
[----:B------:R-:W-:Y:S01]  /*6cf0*/  UPRMT UR4, UR53, 0x654, UR4 ;  /* 0x0000065435047896 */ /* 0x000fe20008000004 */
[C---:B-1----:R-:W-:Y:S01]  /*6d00*/  FMUL R0, R33.reuse, R4 ;  /* 0x0000000421007220 */ /* 0x042fe20000400000 */
[C---:B------:R-:W-:Y:S01]  /*6d10*/  FMUL R2, R33.reuse, R5 ;  /* 0x0000000521027220 */ /* 0x040fe20000400000 */
[----:B------:R-:W-:Y:S06]  /*6d20*/  FMUL R3, R33, R6 ;  /* 0x0000000621037220 */ /* 0x000fec0000400000 */
[----:B------:R-:W-:Y:S01]  /*6d30*/  SYNCS.ARRIVE.TRANS64.RED.A1T0 RZ, [UR4], RZ ;  /* 0x000000ffffff79a7 */ /* 0x000fe20008100404 */
[C---:B----4-:R-:W-:Y:S01]  /*6d40*/  FFMA R36, R35.reuse, R40, R0 ;  /* 0x0000002823247223 */ /* 0x050fe20000000000 */
[----:B------:R-:W-:Y:S01]  /*6d50*/  MOV R0, UR38 ;  /* 0x0000002600007c02 */ /* 0x000fe20008000f00 */
[----:B------:R-:W-:Y:S01]  /*6d60*/  FFMA R37, R35, R41, R2 ;  /* 0x0000002923257223 */ /* 0x000fe20000000002 */
[C---:B------:R-:W-:Y:S01]  /*6d70*/  FMUL R7, R33.reuse, R7 ;  /* 0x0000000721077220 */ /* 0x040fe20000400000 */
[C---:B------:R-:W-:Y:S01]  /*6d80*/  FMUL R4, R33.reuse, R8 ;  /* 0x0000000821047220 */ /* 0x040fe20000400000 */
[----:B------:R-:W-:Y:S01]  /*6d90*/  LEA R0, R0, R68, 0xb ;  /* 0x0000004400007211 */ /* 0x000fe200078e58ff */
[----:B------:R-:W-:Y:S01]  /*6da0*/  FMUL R5, R33, R9 ;  /* 0x0000000921057220 */ /* 0x000fe20000400000 */
[----:B------:R-:W-:Y:S01]  /*6db0*/  FFMA R38, R35, R42, R3 ;  /* 0x0000002a23267223 */ /* 0x000fe20000000003 */
[----:B------:R-:W-:Y:S01]  /*6dc0*/  FMUL R6, R33, R10 ;  /* 0x0000000a21067220 */ /* 0x000fe20000400000 */
[----:B------:R-:W-:Y:S01]  /*6dd0*/  FFMA R39, R35, R43, R7 ;  /* 0x0000002b23277223 */ /* 0x000fe20000000007 */
[----:B------:R-:W-:Y:S01]  /*6de0*/  LEA R0, R0, UR36, 0x2 ;  /* 0x0000002400007c11 */ /* 0x000fe2000f8e10ff */
[----:B------:R-:W-:Y:S01]  /*6df0*/  FMUL R11, R33, R11 ;  /* 0x0000000b210b7220 */ /* 0x000fe20000400000 */
[----:B------:R-:W-:Y:S01]  /*6e00*/  FFMA R4, R35, R44, R4 ;  /* 0x0000002c23047223 */ /* 0x000fe20000000004 */
[----:B------:R-:W-:Y:S01]  /*6e10*/  FMUL R8, R33, R12 ;  /* 0x0000000c21087220 */ /* 0x000fe20000400000 */
[----:B------:R-:W-:Y:S01]  /*6e20*/  FFMA R5, R35, R45, R5 ;  /* 0x0000002d23057223 */ /* 0x000fe20000000005 */
[----:B------:R1:W-:Y:S01]  /*6e30*/  STSM.16.M88.4 [R0+0x400], R36 ;  /* 0x0004002400007844 */ /* 0x0003e20000000200 */
[----:B------:R-:W-:Y:S01]  /*6e40*/  FMUL R9, R33, R13 ;  /* 0x0000000d21097220 */ /* 0x000fe20000400000 */
[----:B------:R-:W-:Y:S01]  /*6e50*/  FFMA R6, R35, R46, R6 ;  /* 0x0000002e23067223 */ /* 0x000fe20000000006 */
[----:B------:R-:W-:Y:S01]  /*6e60*/  FMUL R10, R33, R14 ;  /* 0x0000000e210a7220 */ /* 0x000fe20000400000 */
[----:B------:R-:W-:Y:S01]  /*6e70*/  FFMA R7, R35, R47, R11 ;  /* 0x0000002f23077223 */ /* 0x000fe2000000000b */
[C---:B------:R-:W-:Y:S01]  /*6e80*/  IADD3 R2, PT, PT, R80.reuse, 0x400, R0 ;  /* 0x0000040050027810 */ /* 0x040fe20007ffe000 */
[----:B------:R-:W-:Y:S01]  /*6e90*/  FMUL R15, R33, R15 ;  /* 0x0000000f210f7220 */ /* 0x000fe20000400000 */
[----:B------:R-:W-:Y:S01]  /*6ea0*/  FFMA R8, R35, R48, R8 ;  /* 0x0000003023087223 */ /* 0x000fe20000000008 */
[----:B------:R-:W-:Y:S01]  /*6eb0*/  FMUL R12, R33, R16 ;  /* 0x00000010210c7220 */ /* 0x000fe20000400000 */
[----:B------:R-:W-:Y:S01]  /*6ec0*/  FFMA R9, R35, R49, R9 ;  /* 0x0000003123097223 */ /* 0x000fe20000000009 */
[----:B------:R1:W-:Y:S01]  /*6ed0*/  STSM.16.M88.4 [R2], R4 ;  /* 0x0000000402007844 */ /* 0x0003e20000000200 */
[----:B------:R-:W-:Y:S01]  /*6ee0*/  FMUL R13, R33, R17 ;  /* 0x00000011210d7220 */ /* 0x000fe20000400000 */
[----:B------:R-:W-:Y:S01]  /*6ef0*/  FFMA R10, R35, R50, R10 ;  /* 0x00000032230a7223 */ /* 0x000fe2000000000a */
[----:B------:R-:W-:Y:S01]  /*6f00*/  FMUL R14, R33, R18 ;  /* 0x00000012210e7220 */ /* 0x000fe20000400000 */
[----:B------:R-:W-:Y:S01]  /*6f10*/  FFMA R11, R35, R51, R15 ;  /* 0x00000033230b7223 */ /* 0x000fe2000000000f */
[----:B------:R-:W-:Y:S01]  /*6f20*/  IADD3 R81, PT, PT, R81, 0x400, R0 ;  /* 0x0000040051517810 */ /* 0x000fe20007ffe000 */
[----:B------:R-:W-:Y:S01]  /*6f30*/  FMUL R19, R33, R19 ;  /* 0x0000001321137220 */ /* 0x000fe20000400000 */
[C---:B------:R-:W-:Y:S01]  /*6f40*/  FFMA R12, R35.reuse, R52, R12 ;  /* 0x00000034230c7223 */ /* 0x040fe2000000000c */
[C---:B------:R-:W-:Y:S01]  /*6f50*/  FFMA R13, R35.reuse, R53, R13 ;  /* 0x00000035230d7223 */ /* 0x040fe2000000000d */
[C---:B------:R-:W-:Y:S01]  /*6f60*/  FFMA R14, R35.reuse, R54, R14 ;  /* 0x00000036230e7223 */ /* 0x040fe2000000000e */
[----:B------:R1:W-:Y:S01]  /*6f70*/  STSM.16.M88.4 [R81], R8 ;  /* 0x0000000851007844 */ /* 0x0003e20000000200 */
[----:B------:R-:W-:Y:S01]  /*6f80*/  FFMA R15, R35, R55, R19 ;  /* 0x00000037230f7223 */ /* 0x000fe20000000013 */
[----:B------:R-:W-:Y:S05]  /*6f90*/  IADD3 R80, PT, PT, R80, R81, RZ ;  /* 0x0000005150507210 */ /* 0x000fea0007ffe0ff */
        /* <DEDUP_REMOVED lines=12> */
[----:B------:R-:W-:Y:S02]  /*7060*/  UIADD3 UR9, UPT, UPT, UR45, 0x20, URZ ;  /* 0x000000202d097890 */ /* 0x000fe4000fffe0ff */
[----:B------:R-:W-:Y:S01]  /*7070*/  UIADD3.X UR5, UPT, UPT, URZ, UR55, URZ, UP0, !UPT ;  /* 0x00000037ff057290 */ /* 0x000fe200087fe4ff */
[----:B------:R-:W-:Y:S01]  /*7080*/  UMOV UR10, UR46 ;  /* 0x0000002e000a7c82 */ /* 0x000fe20008000000 */
[----:B------:R-:W-:Y:S07]  /*7090*/  UMOV UR11, UR60 ;  /* 0x0000003c000b7c82 */ /* 0x000fee0008000000 */
[----:B------:R2:W-:Y:S02]  /*70a0*/  UTMASTG.3D [UR8], [UR4] ;  /* 0x00000008040073b5 */ /* 0x0005e40008010000 */
[----:B--2---:R0:W-:Y:S02]  /*70b0*/  UTMACMDFLUSH ;  /* 0x00000000000079b7 */ /* 0x0041e40000000000 */
.L_x_109:
[----:B------:R-:W-:Y:S05]  /*70c0*/  BSYNC.RECONVERGENT B0 ;  /* 0x0000000000007941 */ /* 0x000fea0003800200 */
.L_x_108:
[----:B------:R-:W-:Y:S01]  /*70d0*/  UIADD3 UR4, UPT, UPT, UR38, 0x1, URZ ;  /* 0x0000000126047890 */ /* 0x000fe2000fffe0ff */
[----:B------:R-:W-:Y:S03]  /*70e0*/  BSSY.RECONVERGENT B0, `(.L_x_110) ;  /* 0x0000008000007945 */ /* 0x000fe60003800200 */
[----:B------:R-:W-:Y:S04]  /*70f0*/  UISETP.NE.AND UP0, UPT, UR4, 0x3, UPT ;  /* 0x000000030400788c */ /* 0x000fe8000bf05270 */
[----:B------:R-:W-:Y:S02]  /*7100*/  UISETP.EQ.XOR UP1, UPT, UR39, 0x3, !UP0 ;  /* 0x000000032700788c */ /* 0x000fe4000c722a70 */
[----:B------:R-:W-:Y:S02]  /*7110*/  USEL UR37, UR4, URZ, UP0 ;  /* 0x000000ff04257287 */ /* 0x000fe40008000000 */
[----:B------:R-:W-:Y:S04]  /*7120*/  USEL UR5, URZ, 0x1, !UP1 ;  /* 0x00000001ff057887 */ /* 0x000fe8000c800000 */
[----:B------:R-:W-:Y:S01]  /*7130*/  ULOP3.LUT UR42, UR42, UR5, URZ, 0x3c, !UPT ;  /* 0x000000052a2a7292 */ /* 0x000fe2000f8e3cff */
[----:B------:R-:W-:Y:S11]  /*7140*/  @P0 BRA `(.L_x_111) ;  /* 0x0000000000040947 */ /* 0x000ff60003800000 */
[----:B------:R-:W-:Y:S04]  /*7150*/  DEPBAR.LE SB0, 0x1 ;  /* 0x000080400000791a */ /* 0x000fe80000000000 */
.L_x_111:
[----:B------:R-:W-:Y:S05]  /*7160*/  BSYNC.RECONVERGENT B0 ;  /* 0x0000000000007941 */ /* 0x000fea0003800200 */
.L_x_110:
[----:B------:R-:W-:Y:S01]  /*7170*/  BAR.SYNC.DEFER_BLOCKING 0x1, 0x80 ;  /* 0x0042000000007b1d */ /* 0x000fe20000010000 */
[----:B------:R-:W-:Y:S01]  /*7180*/  UISETP.NE.AND UP0, UPT, UR41, -0x2, UPT ;  /* 0xfffffffe2900788c */ /* 0x000fe2000bf05270 */
[----:B------:R-:W-:Y:S08]  /*7190*/  IADD3 R31, PT, PT, R31, 0x1, RZ ;  /* 0x000000011f1f7810 */ /* 0x000ff00007ffe0ff */
[----:B------:R-:W-:Y:S05]  /*71a0*/  BRA.U !UP0, `(.L_x_112) ;  /* 0x0000000108287547 */ /* 0x000fea000b800000 */
[----:B------:R-:W-:Y:S01]  /*71b0*/  ISETP.NE.AND P0, PT, R79, RZ, PT ;  /* 0x000000ff4f00720c */ /* 0x000fe20003f05270 */
[----:B-1----:R-:W-:Y:S01]  /*71c0*/  IMAD.U32 R2, RZ, RZ, UR40 ;  /* 0x00000028ff027e24 */ /* 0x002fe2000f8e00ff */
[----:B------:R-:W-:Y:S01]  /*71d0*/  UIADD3 UR4, UPT, UPT, UR40, 0x1, URZ ;  /* 0x0000000128047890 */ /* 0x000fe2000fffe0ff */
[----:B------:R-:W-:Y:S03]  /*71e0*/  IMAD.U32 R0, RZ, RZ, UR53 ;  /* 0x00000035ff007e24 */ /* 0x000fe6000f8e00ff */
[----:B------:R-:W-:Y:S04]  /*71f0*/  UISETP.NE.AND UP0, UPT, UR4, 0x3, UPT ;  /* 0x000000030400788c */ /* 0x000fe8000bf05270 */
[----:B------:R-:W-:Y:S03]  /*7200*/  USEL UR40, UR4, URZ, UP0 ;  /* 0x000000ff04287287 */ /* 0x000fe60008000000 */
[----:B------:R-:W-:Y:S05]  /*7210*/  @P0 LEA R2, R2, UR36, 0x3 ;  /* 0x0000002402020c11 */ /* 0x000fea000f8e18ff */
[----:B------:R-:W-:Y:S05]  /*7220*/  @P0 VIADD R2, R2, 0x48 ;  /* 0x0000004802020836 */ /* 0x000fea0000000000 */
[----:B------:R-:W-:Y:S04]  /*7230*/  @P0 PRMT R0, R0, 0x654, R2 ;  /* 0x0000065400000816 */ /* 0x000fe80000000002 */
[----:B------:R2:W-:Y:S03]  /*7240*/  @P0 SYNCS.ARRIVE.TRANS64.RED.A1T0 RZ, [R0+URZ], RZ ;  /* 0x000000ff00ff09a7 */ /* 0x0005e600081004ff */
.L_x_112:
[----:B------:R-:W-:Y:S01]  /*7250*/  ISETP.NE.AND P2, PT, R76, RZ, PT ;  /* 0x000000ff4c00720c */ /* 0x000fe20003f45270 */
[----:B------:R-:W-:Y:S01]  /*7260*/  UIADD3 UR41, UPT, UPT, UR41, 0x2, URZ ;  /* 0x0000000229297890 */ /* 0x000fe2000fffe0ff */
[----:B------:R-:W-:Y:S01]  /*7270*/  ISETP.NE.AND P0, PT, R78, 0x2, PT ;  /* 0x000000024e00780c */ /* 0x000fe20003f05270 */
[----:B-1----:R-:W-:Y:S01]  /*7280*/  IMAD.IADD R14, R29, 0x1, R62 ;  /* 0x000000011d0e7824 */ /* 0x002fe200078e023e */
[----:B------:R-:W-:Y:S01]  /*7290*/  ISETP.NE.AND P1, PT, R31, 0x4, PT ;  /* 0x000000041f00780c */ /* 0x000fe20003f25270 */
[----:B------:R-:W-:Y:S01]  /*72a0*/  IMAD.IADD R15, R30, 0x1, R63 ;  /* 0x000000011e0f7824 */ /* 0x000fe200078e023f */
[----:B------:R-:W-:Y:S02]  /*72b0*/  SEL R2, RZ, 0x1, P0 ;  /* 0x00000001ff027807 */ /* 0x000fe40000000000 */
[----:B--2---:R-:W-:Y:S02]  /*72c0*/  SEL R0, RZ, 0x1, P1 ;  /* 0x00000001ff007807 */ /* 0x004fe40000800000 */
[----:B------:R-:W-:Y:S02]  /*72d0*/  LOP3.LUT R71, R71, R2, RZ, 0x3c, !PT ;  /* 0x0000000247477212 */ /* 0x000fe400078e3cff */
[----:B------:R-:W-:Y:S02]  /*72e0*/  LOP3.LUT R72, R72, R0, RZ, 0x3c, !PT ;  /* 0x0000000048487212 */ /* 0x000fe400078e3cff */
[----:B------:R-:W-:Y:S02]  /*72f0*/  @P2 R2UR UR60, R70 ;  /* 0x00000000463c22ca */ /* 0x000fe400000e0000 */
[----:B------:R-:W-:Y:S02]  /*7300*/  SEL R78, R78, RZ, P0 ;  /* 0x000000ff4e4e7207 */ /* 0x000fe40000000000 */
[----:B------:R-:W-:Y:S01]  /*7310*/  SEL R31, R31, RZ, P1 ;  /* 0x000000ff1f1f7207 */ /* 0x000fe20000800000 */
[----:B------:R-:W-:Y:S10]  /*7320*/  @P2 BRA `(.L_x_113) ;  /* 0xffffffe0002c2947 */ /* 0x000ff4000383ffff */
[----:B------:R-:W-:-:S09]  /*7330*/  UISETP.NE.AND UP0, UPT, UR43, URZ, UPT ;  /* 0x000000ff2b00728c */ /* 0x000fd2000bf05270 */
[----:B------:R-:W-:Y:S05]  /*7340*/  BRA.U !UP0, `(.L_x_114) ;  /* 0x0000000108487547 */ /* 0x000fea000b800000 */
[----:B------:R-:W1:Y:S02]  /*7350*/  LDCU.64 UR4, c[0x0][0x890] ;  /* 0x00011200ff0477ac */ /* 0x000e640008000a00 */
[----:B-1----:R-:W-:-:S04]  /*7360*/  UISETP.NE.U32.AND UP0, UPT, UR4, URZ, UPT ;  /* 0x000000ff0400728c */ /* 0x002fc8000bf05070 */
[----:B------:R-:W-:-:S09]  /*7370*/  UISETP.NE.AND.EX UP0, UPT, UR5, URZ, UPT, UP0 ;  /* 0x000000ff0500728c */ /* 0x000fd2000bf05300 */
[----:B------:R-:W-:Y:S05]  /*7380*/  BRA.U UP0, `(.L_x_115) ;  /* 0x00000001000c7547 */ /* 0x000fea000b800000 */
[----:B------:R-:W-:-:S13]  /*7390*/  FSETP.NEU.AND P0, PT, R35, RZ, PT ;  /* 0x000000ff2300720b */ /* 0x000fda0003f0d000 */
[----:B------:R-:W-:Y:S05]  /*73a0*/  @!P0 EXIT ;  /* 0x000000000000894d */ /* 0x000fea0003800000 */
[----:B------:R-:W-:Y:S05]  /*73b0*/  BRA `(.L_x_114) ;  /* 0x00000000002c7947 */ /* 0x000fea0003800000 */
.L_x_115:
[----:B------:R-:W-:Y:S01]  /*73c0*/  ISETP.NE.AND P0, PT, R77, RZ, PT ;  /* 0x000000ff4d00720c */ /* 0x000fe20003f05270 */
[----:B------:R-:W-:-:S12]  /*73d0*/  BSSY.RECONVERGENT B0, `(.L_x_114) ;  /* 0x0000009000007945 */ /* 0x000fd80003800200 */
[----:B------:R-:W-:Y:S05]  /*73e0*/  @P0 BRA `(.L_x_116) ;  /* 0x0000000000140947 */ /* 0x000fea0003800000 */
[----:B------:R-:W1:Y:S02]  /*73f0*/  LDCU.64 UR4, c[0x0][0x888] ;  /* 0x00011100ff0477ac */ /* 0x000e640008000a00 */
[----:B-1----:R-:W-:-:S04]  /*7400*/  ISETP.NE.U32.AND P0, PT, RZ, UR4, PT ;  /* 0x00000004ff007c0c */ /* 0x002fc8000bf05070 */
[----:B------:R-:W-:-:S13]  /*7410*/  ISETP.NE.AND.EX P0, PT, RZ, UR5, PT, P0 ;  /* 0x00000005ff007c0c */ /* 0x000fda000bf05300 */
[----:B------:R-:W-:Y:S05]  /*7420*/  @!P0 EXIT ;  /* 0x000000000000894d */ /* 0x000fea0003800000 */
[----:B------:R-:W-:Y:S05]  /*7430*/  BRA `(.L_x_117) ;  /* 0x0000000000087947 */ /* 0x000fea0003800000 */
.L_x_116:
[----:B------:R-:W-:-:S13]  /*7440*/  FSETP.NEU.AND P0, PT, R35, RZ, PT ;  /* 0x000000ff2300720b */ /* 0x000fda0003f0d000 */
[----:B------:R-:W-:Y:S05]  /*7450*/  @!P0 EXIT ;  /* 0x000000000000894d */ /* 0x000fea0003800000 */
.L_x_117:
[----:B------:R-:W-:Y:S05]  /*7460*/  BSYNC.RECONVERGENT B0 ;  /* 0x0000000000007941 */ /* 0x000fea0003800200 */
.L_x_114:
[----:B------:R-:W-:Y:S01]  /*7470*/  ULEA UR4, UR40, UR36, 0x3 ;  /* 0x0000002428047291 */ /* 0x000fe2000f8e18ff */
[----:B------:R-:W-:-:S04]  /*7480*/  DEPBAR.LE SB0, 0x0 ;  /* 0x000080000000791a */ /* 0x000fc80000000000 */
[----:B------:R-:W-:-:S04]  /*7490*/  UIADD3 UR4, UPT, UPT, UR4, 0x48, URZ ;  /* 0x0000004804047890 */ /* 0x000fc8000fffe0ff */
[----:B------:R-:W-:-:S09]  /*74a0*/  UPRMT UR4, UR53, 0x654, UR4 ;  /* 0x0000065435047896 */ /* 0x000fd20008000004 */
[----:B------:R-:W-:Y:S01]  /*74b0*/  SYNCS.ARRIVE.TRANS64.RED.A1T0 RZ, [UR4], RZ ;  /* 0x000000ffffff79a7 */ /* 0x000fe20008100404 */
[----:B------:R-:W-:Y:S05]  /*74c0*/  EXIT ;  /* 0x000000000000794d */ /* 0x000fea0003800000 */
.L_x_19:
[----:B--2---:R2:W1:Y:S02]  /*74d0*/  SYNCS.PHASECHK.TRANS64.TRYWAIT P0, [R2+URZ+0xe0], R3 ;  /* 0x0000e003020075a7 */ /* 0x00446400080011ff */
[----:B-1----:R-:W-:Y:S05]  /*74e0*/  @!P0 NANOSLEEP.SYNCS 0x989680 ;  /* 0x009896800000895d */ /* 0x002fea0003900000 */
[----:B------:R-:W1:Y:S02]  /*74f0*/  @!P0 SYNCS.PHASECHK.TRANS64 P0, [R2+URZ+0xe0], R3 ;  /* 0x0000e003020085a7 */ /* 0x000e6400080010ff */
[----:B-1----:R-:W-:Y:S05]  /*7500*/  @!P0 BRA `(.L_x_19) ;  /* 0xfffffffc00f08947 */ /* 0x002fea000383ffff */
[----:B------:R-:W-:Y:S05]  /*7510*/  BRA `(.L_x_118) ;  /* 0xffffffa000207947 */ /* 0x000fea000383ffff */
.L_x_22:
[----:B-1----:R-:W-:-:S07]  /*7520*/  MOV R2, UR57 ;  /* 0x0000003900027c02 */ /* 0x002fce0008000f00 */
.L_x_119:
[----:B-1----:R1:W2:Y:S02]  /*7530*/  SYNCS.PHASECHK.TRANS64.TRYWAIT P0, [R2+URZ+0x18], R4 ;  /* 0x00001804020075a7 */ /* 0x0022a400080011ff */
[----:B--2---:R-:W-:Y:S05]  /*7540*/  @!P0 NANOSLEEP.SYNCS 0x989680 ;  /* 0x009896800000895d */ /* 0x004fea0003900000 */
[----:B------:R-:W2:Y:S02]  /*7550*/  @!P0 SYNCS.PHASECHK.TRANS64 P0, [R2+URZ+0x18], R4 ;  /* 0x00001804020085a7 */ /* 0x000ea400080010ff */
[----:B--2---:R-:W-:Y:S05]  /*7560*/  @!P0 BRA `(.L_x_119) ;  /* 0xfffffffc00f08947 */ /* 0x004fea000383ffff */
[----:B------:R-:W-:Y:S05]  /*7570*/  BRA `(.L_x_21) ;  /* 0xffffffa000707947 */ /* 0x000fea000383ffff */
.L_x_30:
[----:B------:R-:W-:-:S07]  /*7580*/  MOV R2, UR57 ;  /* 0x0000003900027c02 */ /* 0x000fce0008000f00 */
.L_x_120:
[----:B-1----:R1:W2:Y:S02]  /*7590*/  SYNCS.PHASECHK.TRANS64.TRYWAIT P0, [R2+URZ+0x18], R4 ;  /* 0x00001804020075a7 */ /* 0x0022a400080011ff */
[----:B--2---:R-:W-:Y:S05]  /*75a0*/  @!P0 NANOSLEEP.SYNCS 0x989680 ;  /* 0x009896800000895d */ /* 0x004fea0003900000 */
[----:B------:R-:W2:Y:S02]  /*75b0*/  @!P0 SYNCS.PHASECHK.TRANS64 P0, [R2+URZ+0x18], R4 ;  /* 0x00001804020085a7 */ /* 0x000ea400080010ff */
[----:B--2---:R-:W-:Y:S05]  /*75c0*/  @!P0 BRA `(.L_x_120) ;  /* 0xfffffffc00f08947 */ /* 0x004fea000383ffff */
[----:B------:R-:W-:Y:S05]  /*75d0*/  BRA `(.L_x_29) ;  /* 0xffffffa400ac7947 */ /* 0x000fea000383ffff */
.L_x_36:
[----:B-1----:R1:W2:Y:S02]  /*75e0*/  SYNCS.PHASECHK.TRANS64.TRYWAIT P0, [R2+URZ+0x70], R3 ;  /* 0x00007003020075a7 */ /* 0x0022a400080011ff */
[----:B--2---:R-:W-:Y:S05]  /*75f0*/  @!P0 NANOSLEEP.SYNCS 0x989680 ;  /* 0x009896800000895d */ /* 0x004fea0003900000 */
[----:B------:R-:W2:Y:S02]  /*7600*/  @!P0 SYNCS.PHASECHK.TRANS64 P0, [R2+URZ+0x70], R3 ;  /* 0x00007003020085a7 */ /* 0x000ea400080010ff */
[----:B--2---:R-:W-:Y:S05]  /*7610*/  @!P0 BRA `(.L_x_36) ;  /* 0xfffffffc00f08947 */ /* 0x004fea000383ffff */
[----:B------:R-:W-:Y:S05]  /*7620*/  BRA `(.L_x_121) ;  /* 0xffffffa800c87947 */ /* 0x000fea000383ffff */
.L_x_40:
[----:B----4-:R-:W-:-:S07]  /*7630*/  MOV R0, UR4 ;  /* 0x0000000400007c02 */ /* 0x010fce0008000f00 */
.L_x_122:
[----:B-1----:R1:W2:Y:S02]  /*7640*/  SYNCS.PHASECHK.TRANS64.TRYWAIT P0, [R0+URZ], R2 ;  /* 0x00000002000075a7 */ /* 0x0022a400080011ff */
[----:B--2---:R-:W-:Y:S05]  /*7650*/  @!P0 NANOSLEEP.SYNCS 0x989680 ;  /* 0x009896800000895d */ /* 0x004fea0003900000 */
[----:B------:R-:W2:Y:S02]  /*7660*/  @!P0 SYNCS.PHASECHK.TRANS64 P0, [R0+URZ], R2 ;  /* 0x00000002000085a7 */ /* 0x000ea400080010ff */
[----:B--2---:R-:W-:Y:S05]  /*7670*/  @!P0 BRA `(.L_x_122) ;  /* 0xfffffffc00f08947 */ /* 0x004fea000383ffff */
[----:B------:R-:W-:Y:S05]  /*7680*/  BRA `(.L_x_123) ;  /* 0xffffffb000387947 */ /* 0x000fea000383ffff */
.L_x_41:
[----:B----4-:R-:W-:-:S07]  /*7690*/  MOV R0, UR5 ;  /* 0x0000000500007c02 */ /* 0x010fce0008000f00 */
.L_x_124:
[----:B-1----:R1:W2:Y:S02]  /*76a0*/  SYNCS.PHASECHK.TRANS64.TRYWAIT P0, [R0+URZ], R2 ;  /* 0x00000002000075a7 */ /* 0x0022a400080011ff */
[----:B--2---:R-:W-:Y:S05]  /*76b0*/  @!P0 NANOSLEEP.SYNCS 0x989680 ;  /* 0x009896800000895d */ /* 0x004fea0003900000 */
[----:B------:R-:W2:Y:S02]  /*76c0*/  @!P0 SYNCS.PHASECHK.TRANS64 P0, [R0+URZ], R2 ;  /* 0x00000002000085a7 */ /* 0x000ea400080010ff */
[----:B--2---:R-:W-:Y:S05]  /*76d0*/  @!P0 BRA `(.L_x_124) ;  /* 0xfffffffc00f08947 */ /* 0x004fea000383ffff */
[----:B------:R-:W-:Y:S05]  /*76e0*/  BRA `(.L_x_125) ;  /* 0xffffffb000447947 */ /* 0x000fea000383ffff */
.L_x_44:
[----:B-1----:R1:W2:Y:S02]  /*76f0*/  SYNCS.PHASECHK.TRANS64.TRYWAIT P0, [R0+URZ+0xd0], R4 ;  /* 0x0000d004000075a7 */ /* 0x0022a400080011ff */
[----:B--2---:R-:W-:Y:S05]  /*7700*/  @!P0 NANOSLEEP.SYNCS 0x989680 ;  /* 0x009896800000895d */ /* 0x004fea0003900000 */
[----:B------:R-:W2:Y:S02]  /*7710*/  @!P0 SYNCS.PHASECHK.TRANS64 P0, [R0+URZ+0xd0], R4 ;  /* 0x0000d004000085a7 */ /* 0x000ea400080010ff */
[----:B--2---:R-:W-:Y:S05]  /*7720*/  @!P0 BRA `(.L_x_44) ;  /* 0xfffffffc00f08947 */ /* 0x004fea000383ffff */
[----:B------:R-:W-:Y:S05]  /*7730*/  BRA `(.L_x_126) ;  /* 0xffffffb000a07947 */ /* 0x000fea000383ffff */
.L_x_45:
[----:B------:R-:W-:-:S07]  /*7740*/  MOV R0, UR4 ;  /* 0x0000000400007c02 */ /* 0x000fce0008000f00 */
.L_x_127:
[----:B-1----:R1:W2:Y:S02]  /*7750*/  SYNCS.PHASECHK.TRANS64.TRYWAIT P0, [R0+URZ+0x80], R5 ;  /* 0x00008005000075a7 */ /* 0x0022a400080011ff */
[----:B--2---:R-:W-:Y:S05]  /*7760*/  @!P0 NANOSLEEP.SYNCS 0x989680 ;  /* 0x009896800000895d */ /* 0x004fea0003900000 */
[----:B------:R-:W2:Y:S02]  /*7770*/  @!P0 SYNCS.PHASECHK.TRANS64 P0, [R0+URZ+0x80], R5 ;  /* 0x00008005000085a7 */ /* 0x000ea400080010ff */
[----:B--2---:R-:W-:Y:S05]  /*7780*/  @!P0 BRA `(.L_x_127) ;  /* 0xfffffffc00f08947 */ /* 0x004fea000383ffff */
[----:B------:R-:W-:Y:S05]  /*7790*/  BRA `(.L_x_128) ;  /* 0xffffffb000b07947 */ /* 0x000fea000383ffff */
.L_x_46:
[----:B-1----:R1:W2:Y:S02]  /*77a0*/  SYNCS.PHASECHK.TRANS64.TRYWAIT P1, [R0+URZ+0x70], R4 ;  /* 0x00007004000075a7 */ /* 0x0022a400080211ff */
[----:B--2---:R-:W-:Y:S05]  /*77b0*/  @!P1 NANOSLEEP.SYNCS 0x989680 ;  /* 0x009896800000995d */ /* 0x004fea0003900000 */
[----:B------:R-:W2:Y:S02]  /*77c0*/  @!P1 SYNCS.PHASECHK.TRANS64 P1, [R0+URZ+0x70], R4 ;  /* 0x00007004000095a7 */ /* 0x000ea400080210ff */
[----:B--2---:R-:W-:Y:S05]  /*77d0*/  @!P1 BRA `(.L_x_46) ;  /* 0xfffffffc00f09947 */ /* 0x004fea000383ffff */
[----:B------:R-:W-:Y:S05]  /*77e0*/  BRA `(.L_x_129) ;  /* 0xffffffb000e07947 */ /* 0x000fea000383ffff */
.L_x_49:
[----:B------:R-:W-:-:S07]  /*77f0*/  MOV R0, UR4 ;  /* 0x0000000400007c02 */ /* 0x000fce0008000f00 */
.L_x_130:
[----:B-1----:R1:W2:Y:S02]  /*7800*/  SYNCS.PHASECHK.TRANS64.TRYWAIT P0, [R0+URZ+0x80], R2 ;  /* 0x00008002000075a7 */ /* 0x0022a400080011ff */
[----:B--2---:R-:W-:Y:S05]  /*7810*/  @!P0 NANOSLEEP.SYNCS 0x989680 ;  /* 0x009896800000895d */ /* 0x004fea0003900000 */
[----:B------:R-:W2:Y:S02]  /*7820*/  @!P0 SYNCS.PHASECHK.TRANS64 P0, [R0+URZ+0x80], R2 ;  /* 0x00008002000085a7 */ /* 0x000ea400080010ff */
[----:B--2---:R-:W-:Y:S05]  /*7830*/  @!P0 BRA `(.L_x_130) ;  /* 0xfffffffc00f08947 */ /* 0x004fea000383ffff */
[----:B------:R-:W-:Y:S05]  /*7840*/  BRA `(.L_x_48) ;  /* 0xffffffb400347947 */ /* 0x000fea000383ffff */
.L_x_56:
[----:B-1----:R1:W2:Y:S02]  /*7850*/  SYNCS.PHASECHK.TRANS64.TRYWAIT P1, [R0+URZ+0x70], R2 ;  /* 0x00007002000075a7 */ /* 0x0022a400080211ff */
[----:B--2---:R-:W-:Y:S05]  /*7860*/  @!P1 NANOSLEEP.SYNCS 0x989680 ;  /* 0x009896800000995d */ /* 0x004fea0003900000 */
[----:B------:R-:W2:Y:S02]  /*7870*/  @!P1 SYNCS.PHASECHK.TRANS64 P1, [R0+URZ+0x70], R2 ;  /* 0x00007002000095a7 */ /* 0x000ea400080210ff */
[----:B--2---:R-:W-:Y:S05]  /*7880*/  @!P1 BRA `(.L_x_56) ;  /* 0xfffffffc00f09947 */ /* 0x004fea000383ffff */
[----:B------:R-:W-:Y:S05]  /*7890*/  BRA `(.L_x_131) ;  /* 0xffffffb800987947 */ /* 0x000fea000383ffff */
.L_x_57:
[----:B------:R-:W-:-:S07]  /*78a0*/  MOV R2, UR75 ;  /* 0x0000004b00027c02 */ /* 0x000fce0008000f00 */
.L_x_132:
[----:B-1----:R1:W2:Y:S02]  /*78b0*/  SYNCS.PHASECHK.TRANS64.TRYWAIT P0, [R2+URZ+0xb0], R0 ;  /* 0x0000b000020075a7 */ /* 0x0022a400080011ff */
[----:B--2---:R-:W-:Y:S05]  /*78c0*/  @!P0 NANOSLEEP.SYNCS 0x989680 ;  /* 0x009896800000895d */ /* 0x004fea0003900000 */
[----:B------:R-:W2:Y:S02]  /*78d0*/  @!P0 SYNCS.PHASECHK.TRANS64 P0, [R2+URZ+0xb0], R0 ;  /* 0x0000b000020085a7 */ /* 0x000ea400080010ff */
[----:B--2---:R-:W-:Y:S05]  /*78e0*/  @!P0 BRA `(.L_x_132) ;  /* 0xfffffffc00f08947 */ /* 0x004fea000383ffff */
[----:B------:R-:W-:Y:S05]  /*78f0*/  BRA `(.L_x_133) ;  /* 0xffffffb800ec7947 */ /* 0x000fea000383ffff */
.L_x_60:
[----:B------:R-:W-:Y:S07]  /*7900*/  MOV R0, UR5 ;  /* 0x0000000500007c02 */ /* 0x000fee0008000f00 */
.L_x_134:
[----:B-1----:R1:W2:Y:S02]  /*7910*/  SYNCS.PHASECHK.TRANS64.TRYWAIT P0, [R0+URZ], R2 ;  /* 0x00000002000075a7 */ /* 0x0022a400080011ff */
[----:B--2---:R-:W-:Y:S05]  /*7920*/  @!P0 NANOSLEEP.SYNCS 0x989680 ;  /* 0x009896800000895d */ /* 0x004fea0003900000 */
[----:B------:R-:W2:Y:S02]  /*7930*/  @!P0 SYNCS.PHASECHK.TRANS64 P0, [R0+URZ], R2 ;  /* 0x00000002000085a7 */ /* 0x000ea400080010ff */
[----:B--2---:R-:W-:Y:S05]  /*7940*/  @!P0 BRA `(.L_x_134) ;  /* 0xfffffffc00f08947 */ /* 0x004fea000383ffff */
[----:B------:R-:W-:Y:S05]  /*7950*/  BRA `(.L_x_59) ;  /* 0xffffffbc00087947 */ /* 0x000fea000383ffff */
.L_x_63:
[----:B------:R-:W-:-:S07]  /*7960*/  MOV R0, UR4 ;  /* 0x0000000400007c02 */ /* 0x000fce0008000f00 */
.L_x_135:
[----:B--2---:R2:W3:Y:S02]  /*7970*/  SYNCS.PHASECHK.TRANS64.TRYWAIT P0, [R0+URZ], R2 ;  /* 0x00000002000075a7 */ /* 0x0044e400080011ff */
[----:B---3--:R-:W-:Y:S05]  /*7980*/  @!P0 NANOSLEEP.SYNCS 0x989680 ;  /* 0x009896800000895d */ /* 0x008fea0003900000 */
[----:B------:R-:W3:Y:S02]  /*7990*/  @!P0 SYNCS.PHASECHK.TRANS64 P0, [R0+URZ], R2 ;  /* 0x00000002000085a7 */ /* 0x000ee400080010ff */
[----:B---3--:R-:W-:Y:S05]  /*79a0*/  @!P0 BRA `(.L_x_135) ;  /* 0xfffffffc00f08947 */ /* 0x008fea000383ffff */
[----:B------:R-:W-:Y:S05]  /*79b0*/  BRA `(.L_x_136) ;  /* 0xffffffc400107947 */ /* 0x000fea000383ffff */
.L_x_64:
[----:B------:R-:W-:-:S07]  /*79c0*/  MOV R0, UR5 ;  /* 0x0000000500007c02 */ /* 0x000fce0008000f00 */
.L_x_137:
[----:B-1----:R1:W2:Y:S02]  /*79d0*/  SYNCS.PHASECHK.TRANS64.TRYWAIT P0, [R0+URZ], R3 ;  /* 0x00000003000075a7 */ /* 0x0022a400080011ff */
[----:B--2---:R-:W-:Y:S05]  /*79e0*/  @!P0 NANOSLEEP.SYNCS 0x989680 ;  /* 0x009896800000895d */ /* 0x004fea0003900000 */
[----:B------:R-:W2:Y:S02]  /*79f0*/  @!P0 SYNCS.PHASECHK.TRANS64 P0, [R0+URZ], R3 ;  /* 0x00000003000085a7 */ /* 0x000ea400080010ff */
[----:B--2---:R-:W-:Y:S05]  /*7a00*/  @!P0 BRA `(.L_x_137) ;  /* 0xfffffffc00f08947 */ /* 0x004fea000383ffff */
[----:B------:R-:W-:Y:S05]  /*7a10*/  BRA `(.L_x_138) ;  /* 0xffffffc4001c7947 */ /* 0x000fea000383ffff */
.L_x_65:
[----:B------:R-:W-:-:S07]  /*7a20*/  MOV R0, UR5 ;  /* 0x0000000500007c02 */ /* 0x000fce0008000f00 */
.L_x_139:
[----:B-1----:R1:W2:Y:S02]  /*7a30*/  SYNCS.PHASECHK.TRANS64.TRYWAIT P0, [R0+URZ], R3 ;  /* 0x00000003000075a7 */ /* 0x0022a400080011ff */
[----:B--2---:R-:W-:Y:S05]  /*7a40*/  @!P0 NANOSLEEP.SYNCS 0x989680 ;  /* 0x009896800000895d */ /* 0x004fea0003900000 */
[----:B------:R-:W2:Y:S02]  /*7a50*/  @!P0 SYNCS.PHASECHK.TRANS64 P0, [R0+URZ], R3 ;  /* 0x00000003000085a7 */ /* 0x000ea400080010ff */
[----:B--2---:R-:W-:Y:S05]  /*7a60*/  @!P0 BRA `(.L_x_139) ;  /* 0xfffffffc00f08947 */ /* 0x004fea000383ffff */
[----:B------:R-:W-:Y:S05]  /*7a70*/  BRA `(.L_x_140) ;  /* 0xffffffc400287947 */ /* 0x000fea000383ffff */
.L_x_66:
[----:B-1----:R-:W-:-:S07]  /*7a80*/  MOV R0, UR4 ;  /* 0x0000000400007c02 */ /* 0x002fce0008000f00 */
.L_x_141:
[----:B-1----:R1:W2:Y:S02]  /*7a90*/  SYNCS.PHASECHK.TRANS64.TRYWAIT P0, [R0+URZ], R2 ;  /* 0x00000002000075a7 */ /* 0x0022a400080011ff */
[----:B--2---:R-:W-:Y:S05]  /*7aa0*/  @!P0 NANOSLEEP.SYNCS 0x989680 ;  /* 0x009896800000895d */ /* 0x004fea0003900000 */
[----:B------:R-:W2:Y:S02]  /*7ab0*/  @!P0 SYNCS.PHASECHK.TRANS64 P0, [R0+URZ], R2 ;  /* 0x00000002000085a7 */ /* 0x000ea400080010ff */
[----:B--2---:R-:W-:Y:S05]  /*7ac0*/  @!P0 BRA `(.L_x_141) ;  /* 0xfffffffc00f08947 */ /* 0x004fea000383ffff */
[----:B------:R-:W-:Y:S05]  /*7ad0*/  BRA `(.L_x_142) ;  /* 0xffffffc400347947 */ /* 0x000fea000383ffff */
.L_x_71:
[----:B--2---:R2:W3:Y:S02]  /*7ae0*/  SYNCS.PHASECHK.TRANS64.TRYWAIT P0, [R0+URZ+0x70], R2 ;  /* 0x00007002000075a7 */ /* 0x0044e400080011ff */
[----:B---3--:R-:W-:Y:S05]  /*7af0*/  @!P0 NANOSLEEP.SYNCS 0x989680 ;  /* 0x009896800000895d */ /* 0x008fea0003900000 */
[----:B------:R-:W3:Y:S02]  /*7b00*/  @!P0 SYNCS.PHASECHK.TRANS64 P0, [R0+URZ+0x70], R2 ;  /* 0x00007002000085a7 */ /* 0x000ee400080010ff */
[----:B---3--:R-:W-:Y:S05]  /*7b10*/  @!P0 BRA `(.L_x_71) ;  /* 0xfffffffc00f08947 */ /* 0x008fea000383ffff */
[----:B------:R-:W-:Y:S05]  /*7b20*/  BRA `(.L_x_143) ;  /* 0xffffffc800307947 */ /* 0x000fea000383ffff */
.L_x_74:
[----:B------:R-:W-:Y:S07]  /*7b30*/  MOV R0, UR13 ;  /* 0x0000000d00007c02 */ /* 0x000fee0008000f00 */
.L_x_144:
[----:B--2---:R2:W3:Y:S02]  /*7b40*/  SYNCS.PHASECHK.TRANS64.TRYWAIT P0, [R0+URZ+0x68], R2 ;  /* 0x00006802000075a7 */ /* 0x0044e400080011ff */
[----:B---3--:R-:W-:Y:S05]  /*7b50*/  @!P0 NANOSLEEP.SYNCS 0x989680 ;  /* 0x009896800000895d */ /* 0x008fea0003900000 */
[----:B------:R-:W3:Y:S02]  /*7b60*/  @!P0 SYNCS.PHASECHK.TRANS64 P0, [R0+URZ+0x68], R2 ;  /* 0x00006802000085a7 */ /* 0x000ee400080010ff */
[----:B---3--:R-:W-:Y:S05]  /*7b70*/  @!P0 BRA `(.L_x_144) ;  /* 0xfffffffc00f08947 */ /* 0x008fea000383ffff */
[----:B------:R-:W-:Y:S05]  /*7b80*/  BRA `(.L_x_73) ;  /* 0xffffffcc00107947 */ /* 0x000fea000383ffff */
.L_x_77:
[----:B------:R-:W-:Y:S07]  /*7b90*/  MOV R0, UR4 ;  /* 0x0000000400007c02 */ /* 0x000fee0008000f00 */
.L_x_145:
[----:B-1----:R1:W2:Y:S02]  /*7ba0*/  SYNCS.PHASECHK.TRANS64.TRYWAIT P0, [R0+URZ+0x48], R9 ;  /* 0x00004809000075a7 */ /* 0x0022a400080011ff */
[----:B--2---:R-:W-:Y:S05]  /*7bb0*/  @!P0 NANOSLEEP.SYNCS 0x989680 ;  /* 0x009896800000895d */ /* 0x004fea0003900000 */
[----:B------:R-:W2:Y:S02]  /*7bc0*/  @!P0 SYNCS.PHASECHK.TRANS64 P0, [R0+URZ+0x48], R9 ;  /* 0x00004809000085a7 */ /* 0x000ea400080010ff */
[----:B--2---:R-:W-:Y:S05]  /*7bd0*/  @!P0 BRA `(.L_x_145) ;  /* 0xfffffffc00f08947 */ /* 0x004fea000383ffff */
[----:B------:R-:W-:Y:S05]  /*7be0*/  BRA `(.L_x_146) ;  /* 0xffffffcc00887947 */ /* 0x000fea000383ffff */
.L_x_78:
[----:B------:R-:W-:Y:S07]  /*7bf0*/  MOV R0, UR6 ;  /* 0x0000000600007c02 */ /* 0x000fee0008000f00 */
.L_x_147:
[----:B-1----:R1:W2:Y:S02]  /*7c00*/  SYNCS.PHASECHK.TRANS64.TRYWAIT P0, [R0+URZ+0x48], R14 ;  /* 0x0000480e000075a7 */ /* 0x0022a400080011ff */
[----:B--2---:R-:W-:Y:S05]  /*7c10*/  @!P0 NANOSLEEP.SYNCS 0x989680 ;  /* 0x009896800000895d */ /* 0x004fea0003900000 */
[----:B------:R-:W2:Y:S02]  /*7c20*/  @!P0 SYNCS.PHASECHK.TRANS64 P0, [R0+URZ+0x48], R14 ;  /* 0x0000480e000085a7 */ /* 0x000ea400080010ff */
[----:B--2---:R-:W-:Y:S05]  /*7c30*/  @!P0 BRA `(.L_x_147) ;  /* 0xfffffffc00f08947 */ /* 0x004fea000383ffff */
[----:B------:R-:W-:Y:S05]  /*7c40*/  BRA `(.L_x_148) ;  /* 0xffffffd000287947 */ /* 0x000fea000383ffff */
.L_x_80:
[----:B------:R-:W-:-:S07]  /*7c50*/  MOV R0, UR4 ;  /* 0x0000000400007c02 */ /* 0x000fce0008000f00 */
.L_x_149:
[----:B-1----:R1:W3:Y:S02]  /*7c60*/  SYNCS.PHASECHK.TRANS64.TRYWAIT P0, [R0+URZ], R2 ;  /* 0x00000002000075a7 */ /* 0x0022e400080011ff */
[----:B---3--:R-:W-:Y:S05]  /*7c70*/  @!P0 NANOSLEEP.SYNCS 0x989680 ;  /* 0x009896800000895d */ /* 0x008fea0003900000 */
[----:B------:R-:W3:Y:S02]  /*7c80*/  @!P0 SYNCS.PHASECHK.TRANS64 P0, [R0+URZ], R2 ;  /* 0x00000002000085a7 */ /* 0x000ee400080010ff */
[----:B---3--:R-:W-:Y:S05]  /*7c90*/  @!P0 BRA `(.L_x_149) ;  /* 0xfffffffc00f08947 */ /* 0x008fea000383ffff */
[----:B------:R-:W-:Y:S05]  /*7ca0*/  BRA `(.L_x_150) ;  /* 0xffffffd000b47947 */ /* 0x000fea000383ffff */
.L_x_81:
[----:B------:R-:W-:-:S07]  /*7cb0*/  MOV R0, UR5 ;  /* 0x0000000500007c02 */ /* 0x000fce0008000f00 */
.L_x_151:
[----:B-1----:R1:W3:Y:S02]  /*7cc0*/  SYNCS.PHASECHK.TRANS64.TRYWAIT P0, [R0+URZ], R2 ;  /* 0x00000002000075a7 */ /* 0x0022e400080011ff */
[----:B---3--:R-:W-:Y:S05]  /*7cd0*/  @!P0 NANOSLEEP.SYNCS 0x989680 ;  /* 0x009896800000895d */ /* 0x008fea0003900000 */
[----:B------:R-:W3:Y:S02]  /*7ce0*/  @!P0 SYNCS.PHASECHK.TRANS64 P0, [R0+URZ], R2 ;  /* 0x00000002000085a7 */ /* 0x000ee400080010ff */
[----:B---3--:R-:W-:Y:S05]  /*7cf0*/  @!P0 BRA `(.L_x_151) ;  /* 0xfffffffc00f08947 */ /* 0x008fea000383ffff */
[----:B------:R-:W-:Y:S05]  /*7d00*/  BRA `(.L_x_152) ;  /* 0xffffffd000c07947 */ /* 0x000fea000383ffff */
.L_x_83:
[----:B--2---:R2:W4:Y:S02]  /*7d10*/  SYNCS.PHASECHK.TRANS64.TRYWAIT P0, [R0+URZ+0x70], R2 ;  /* 0x00007002000075a7 */ /* 0x00452400080011ff */
[----:B----4-:R-:W-:Y:S05]  /*7d20*/  @!P0 NANOSLEEP.SYNCS 0x989680 ;  /* 0x009896800000895d */ /* 0x010fea0003900000 */
[----:B------:R-:W4:Y:S02]  /*7d30*/  @!P0 SYNCS.PHASECHK.TRANS64 P0, [R0+URZ+0x70], R2 ;  /* 0x00007002000085a7 */ /* 0x000f2400080010ff */
[----:B----4-:R-:W-:Y:S05]  /*7d40*/  @!P0 BRA `(.L_x_83) ;  /* 0xfffffffc00f08947 */ /* 0x010fea000383ffff */
[----:B------:R-:W-:Y:S05]  /*7d50*/  BRA `(.L_x_153) ;  /* 0xffffffd400b47947 */ /* 0x000fea000383ffff */
.L_x_93:
[----:B-1----:R1:W3:Y:S02]  /*7d60*/  SYNCS.PHASECHK.TRANS64.TRYWAIT P1, [R2+URZ+0x30], R0 ;  /* 0x00003000020075a7 */ /* 0x0022e400080211ff */
[----:B---3--:R-:W-:Y:S05]  /*7d70*/  @!P1 NANOSLEEP.SYNCS 0x989680 ;  /* 0x009896800000995d */ /* 0x008fea0003900000 */
[----:B------:R-:W3:Y:S02]  /*7d80*/  @!P1 SYNCS.PHASECHK.TRANS64 P1, [R2+URZ+0x30], R0 ;  /* 0x00003000020095a7 */ /* 0x000ee400080210ff */
[----:B---3--:R-:W-:Y:S05]  /*7d90*/  @!P1 BRA `(.L_x_93) ;  /* 0xfffffffc00f09947 */ /* 0x008fea000383ffff */
[----:B------:R-:W-:Y:S05]  /*7da0*/  BRA `(.L_x_92) ;  /* 0xffffffe000c47947 */ /* 0x000fea000383ffff */
.L_x_95:
[----:B--2---:R2:W3:Y:S02]  /*7db0*/  SYNCS.PHASECHK.TRANS64.TRYWAIT P0, [R82+URZ+0x90], R3 ;  /* 0x00009003520075a7 */ /* 0x0044e400080011ff */
[----:B---3--:R-:W-:Y:S05]  /*7dc0*/  @!P0 NANOSLEEP.SYNCS 0x989680 ;  /* 0x009896800000895d */ /* 0x008fea0003900000 */
[----:B------:R-:W3:Y:S02]  /*7dd0*/  @!P0 SYNCS.PHASECHK.TRANS64 P0, [R82+URZ+0x90], R3 ;  /* 0x00009003520085a7 */ /* 0x000ee400080010ff */
[----:B---3--:R-:W-:Y:S05]  /*7de0*/  @!P0 BRA `(.L_x_95) ;  /* 0xfffffffc00f08947 */ /* 0x008fea000383ffff */
[----:B------:R-:W-:Y:S05]  /*7df0*/  BRA `(.L_x_94) ;  /* 0xffffffe4003c7947 */ /* 0x000fea000383ffff */
.L_x_106:
[----:B-1----:R1:W2:Y:S02]  /*7e00*/  SYNCS.PHASECHK.TRANS64.TRYWAIT P0, [R2+URZ+0x30], R83 ;  /* 0x00003053020075a7 */ /* 0x0022a400080011ff */
[----:B--2---:R-:W-:Y:S05]  /*7e10*/  @!P0 NANOSLEEP.SYNCS 0x989680 ;  /* 0x009896800000895d */ /* 0x004fea0003900000 */
[----:B------:R-:W2:Y:S02]  /*7e20*/  @!P0 SYNCS.PHASECHK.TRANS64 P0, [R2+URZ+0x30], R83 ;  /* 0x00003053020085a7 */ /* 0x000ea400080010ff */
[----:B--2---:R-:W-:Y:S05]  /*7e30*/  @!P0 BRA `(.L_x_106) ;  /* 0xfffffffc00f08947 */ /* 0x004fea000383ffff */
[----:B------:R-:W-:Y:S05]  /*7e40*/  BRA `(.L_x_105) ;  /* 0xffffffec00047947 */ /* 0x000fea000383ffff */
        .weak           $__internal_0_$__cuda_sm10x_tcgen05_guardrail_trap_col_being_dealloced_not_returned_by_alloc
        .type           $__internal_0_$__cuda_sm10x_tcgen05_guardrail_trap_col_being_dealloced_not_returned_by_alloc,@function
        .size           $__internal_0_$__cuda_sm10x_tcgen05_guardrail_trap_col_being_dealloced_not_returned_by_alloc,($__internal_1_$__cuda_sm10x_tcgen05_guardrail_trap_phase_invalid_during_alloc - $__internal_0_$__cuda_sm10x_tcgen05_guardrail_trap_col_being_dealloced_not_returned_by_alloc)
$__internal_0_$__cuda_sm10x_tcgen05_guardrail_trap_col_being_dealloced_not_returned_by_alloc:
[----:B------:R-:W-:Y:S05]  /*7e50*/  BPT.TRAP 0x1 ;  /* 0x000000040000795c */ /* 0x000fea0000300000 */
[----:B------:R-:W-:-:S04]  /*7e60*/  HFMA2 R3, -RZ, RZ, 0, 0 ;  /* 0x00000000ff037431 */ /* 0x000fc800000001ff */
[----:B------:R-:W-:Y:S05]  /*7e70*/  RET.REL.NODEC R2 `(_ZN7cutlass13device_kernelINS_4gemm6kernel13GemmUniversalIN4cute5tupleIJiiiiEEENS1_10collective13CollectiveMmaINS1_35MainloopSm100TmaUmmaWarpSpecializedILi3ELi2ELi4ENS5_IJNS4_1CILi1EEESB_SB_EEEEENS5_IJNSA_ILi64EEESE_NSA_ILi128EEEEEEfNS5_IJlSB_lEEEfSH_NS4_8TiledMMAINS4_8MMA_AtomIJNS4_17SM100_MMA_TF32_SSINS_10tfloat32_tESL_fLi64ELi64ELNS4_4UMMA5MajorE0ELSN_0ELNSM_7ScaleInE0ELSO_0EEEEEENS4_6LayoutISC_NS5_IJNSA_ILi0EEESS_SS_EEEEENS5_IJNS4_10UnderscoreESV_SV_EEEEENS4_13SM90_TMA_LOADENS4_14ComposedLayoutINS4_7SwizzleILi3ELi4ELi3EEENS4_18smem_ptr_flag_bitsILi32EEENSR_INS5_IJNSA_ILi8EEENSA_ILi32EEEEEENS5_IJS15_SB_EEEEEEEvNS4_8identityESY_S19_vS1A_EENS_8epilogue10collective18CollectiveEpilogueINS1C_23Sm100TmaWarpSpecializedILi3ELi2ELi16ELb1ELb0EEEJSG_NS5_IJNSR_ISE_SB_EENSR_IS15_SB_EEEEEfSH_fSH_NS1C_6fusion15FusionCallbacksIS1G_NS1K_17LinearCombinationIffffLNS_15FloatRoundStyleE2EEESG_S1J_JEEENS4_5SM1004TMEM4LOAD26SM100_TMEM_LOAD_16dp128b8xESY_S19_NS4_17SM75_U32x4_LDSM_NENS4_14SM90_TMA_STOREES19_NS4_17SM90_U32x4_STSM_NENS4_39AutoVectorizingCopyWithAssumedAlignmentILi128EEEEEEvvEEEEvNT_6ParamsE) ;  /* 0xffffff8002607950 */ /* 0x000fea0003c3ffff */
        .weak           $__internal_1_$__cuda_sm10x_tcgen05_guardrail_trap_phase_invalid_during_alloc
        .type           $__internal_1_$__cuda_sm10x_tcgen05_guardrail_trap_phase_invalid_during_alloc,@function
        .size           $__internal_1_$__cuda_sm10x_tcgen05_guardrail_trap_phase_invalid_during_alloc,($__internal_2_$__cuda_sm10x_tcgen05_guardrail_trap_unallocated_columns_being_dealloced - $__internal_1_$__cuda_sm10x_tcgen05_guardrail_trap_phase_invalid_during_alloc)
$__internal_1_$__cuda_sm10x_tcgen05_guardrail_trap_phase_invalid_during_alloc:
[----:B------:R-:W-:Y:S05]  /*7e80*/  BPT.TRAP 0x1 ;  /* 0x000000040000795c */ /* 0x000fea0000300000 */
[----:B------:R-:W-:-:S04]  /*7e90*/  MOV R3, 0x0 ;  /* 0x0000000000037802 */ /* 0x000fc80000000f00 */
[----:B------:R-:W-:Y:S05]  /*7ea0*/  RET.REL.NODEC R2 `(_ZN7cutlass13device_kernelINS_4gemm6kernel13GemmUniversalIN4cute5tupleIJiiiiEEENS1_10collective13CollectiveMmaINS1_35MainloopSm100TmaUmmaWarpSpecializedILi3ELi2ELi4ENS5_IJNS4_1CILi1EEESB_SB_EEEEENS5_IJNSA_ILi64EEESE_NSA_ILi128EEEEEEfNS5_IJlSB_lEEEfSH_NS4_8TiledMMAINS4_8MMA_AtomIJNS4_17SM100_MMA_TF32_SSINS_10tfloat32_tESL_fLi64ELi64ELNS4_4UMMA5MajorE0ELSN_0ELNSM_7ScaleInE0ELSO_0EEEEEENS4_6LayoutISC_NS5_IJNSA_ILi0EEESS_SS_EEEEENS5_IJNS4_10UnderscoreESV_SV_EEEEENS4_13SM90_TMA_LOADENS4_14ComposedLayoutINS4_7SwizzleILi3ELi4ELi3EEENS4_18smem_ptr_flag_bitsILi32EEENSR_INS5_IJNSA_ILi8EEENSA_ILi32EEEEEENS5_IJS15_SB_EEEEEEEvNS4_8identityESY_S19_vS1A_EENS_8epilogue10collective18CollectiveEpilogueINS1C_23Sm100TmaWarpSpecializedILi3ELi2ELi16ELb1ELb0EEEJSG_NS5_IJNSR_ISE_SB_EENSR_IS15_SB_EEEEEfSH_fSH_NS1C_6fusion15FusionCallbacksIS1G_NS1K_17LinearCombinationIffffLNS_15FloatRoundStyleE2EEESG_S1J_JEEENS4_5SM1004TMEM4LOAD26SM100_TMEM_LOAD_16dp128b8xESY_S19_NS4_17SM75_U32x4_LDSM_NENS4_14SM90_TMA_STOREES19_NS4_17SM90_U32x4_STSM_NENS4_39AutoVectorizingCopyWithAssumedAlignmentILi128EEEEEEvvEEEEvNT_6ParamsE) ;  /* 0xffffff8002547950 */ /* 0x000fea0003c3ffff */
        .weak           $__internal_2_$__cuda_sm10x_tcgen05_guardrail_trap_unallocated_columns_being_dealloced
        .type           $__internal_2_$__cuda_sm10x_tcgen05_guardrail_trap_unallocated_columns_being_dealloced,@function
        .size           $__internal_2_$__cuda_sm10x_tcgen05_guardrail_trap_unallocated_columns_being_dealloced,(.L_x_155 - $__internal_2_$__cuda_sm10x_tcgen05_guardrail_trap_unallocated_columns_being_dealloced)
$__internal_2_$__cuda_sm10x_tcgen05_guardrail_trap_unallocated_columns_being_dealloced:
[----:B------:R-:W-:Y:S05]  /*7eb0*/  BPT.TRAP 0x1 ;  /* 0x000000040000795c */ /* 0x000fea0000300000 */
[----:B------:R-:W-:-:S04]  /*7ec0*/  HFMA2 R3, -RZ, RZ, 0, 0 ;  /* 0x00000000ff037431 */ /* 0x000fc800000001ff */
[----:B------:R-:W-:Y:S05]  /*7ed0*/  RET.REL.NODEC R2 `(_ZN7cutlass13device_kernelINS_4gemm6kernel13GemmUniversalIN4cute5tupleIJiiiiEEENS1_10collective13CollectiveMmaINS1_35MainloopSm100TmaUmmaWarpSpecializedILi3ELi2ELi4ENS5_IJNS4_1CILi1EEESB_SB_EEEEENS5_IJNSA_ILi64EEESE_NSA_ILi128EEEEEEfNS5_IJlSB_lEEEfSH_NS4_8TiledMMAINS4_8MMA_AtomIJNS4_17SM100_MMA_TF32_SSINS_10tfloat32_tESL_fLi64ELi64ELNS4_4UMMA5MajorE0ELSN_0ELNSM_7ScaleInE0ELSO_0EEEEEENS4_6LayoutISC_NS5_IJNSA_ILi0EEESS_SS_EEEEENS5_IJNS4_10UnderscoreESV_SV_EEEEENS4_13SM90_TMA_LOADENS4_14ComposedLayoutINS4_7SwizzleILi3ELi4ELi3EEENS4_18smem_ptr_flag_bitsILi32EEENSR_INS5_IJNSA_ILi8EEENSA_ILi32EEEEEENS5_IJS15_SB_EEEEEEEvNS4_8identityESY_S19_vS1A_EENS_8epilogue10collective18CollectiveEpilogueINS1C_23Sm100TmaWarpSpecializedILi3ELi2ELi16ELb1ELb0EEEJSG_NS5_IJNSR_ISE_SB_EENSR_IS15_SB_EEEEEfSH_fSH_NS1C_6fusion15FusionCallbacksIS1G_NS1K_17LinearCombinationIffffLNS_15FloatRoundStyleE2EEESG_S1J_JEEENS4_5SM1004TMEM4LOAD26SM100_TMEM_LOAD_16dp128b8xESY_S19_NS4_17SM75_U32x4_LDSM_NENS4_14SM90_TMA_STOREES19_NS4_17SM90_U32x4_STSM_NENS4_39AutoVectorizingCopyWithAssumedAlignmentILi128EEEEEEvvEEEEvNT_6ParamsE) ;  /* 0xffffff8002487950 */ /* 0x000fea0003c3ffff */
.L_x_154:
[----:B------:R-:W-:-:S00]  /*7ee0*/  BRA `(.L_x_154) ;  /* 0xfffffffc00fc7947 */ /* 0x000fc0000383ffff */
[----:B------:R-:W-:-:S00]  /*7ef0*/  NOP ;  /* 0x0000000000007918 */ /* 0x000fc00000000000 */
        /* <DEDUP_REMOVED lines=8> */
.L_x_155:


//--------------------- .nv.global.init           --------------------------
	.section	.nv.global.init,"aw",@progbits
.nv.global.init:
	.type		$str$27,@object
	.size		$str$27,($str$28 - $str$27)
$str$27:
        /*0000*/ 	.byte	0x28, 0x61, 0x64, 0x64, 0x72, 0x65, 0x73, 0x73, 0x20, 0x26, 0x20, 0x6d, 0x61, 0x73, 0x6b, 0x29
        /*0010*/ 	.byte	0x20, 0x3d, 0x3d, 0x20, 0x30, 0x00
	.type		$str$28,@object
	.size		$str$28,($str$26 - $str$28)
$str$28:
        /*0016*/ 	.byte	0x2f, 0x74, 0x6d, 0x70, 0x2f, 0x63, 0x75, 0x74, 0x6c, 0x61, 0x73, 0x73, 0x5f, 0x73, 0x77, 0x65
        /*0026*/ 	.byte	0x65, 0x70, 0x5f, 0x73, 0x72, 0x63, 0x2f, 0x69, 0x6e, 0x63, 0x6c, 0x75, 0x64, 0x65, 0x2f, 0x63
        /*0036*/ 	.byte	0x75, 0x74, 0x65, 0x2f, 0x70, 0x6f, 0x69, 0x6e, 0x74, 0x65, 0x72, 0x5f, 0x66, 0x6c, 0x61, 0x67
        /*0046*/ 	.byte	0x67, 0x65, 0x64, 0x2e, 0x68, 0x70, 0x70, 0x00
	.type		$str$26,@object
	.size		$str$26,($str$25 - $str$26)
$str$26:
        /*004e*/ 	.byte	0x2f, 0x74, 0x6d, 0x70, 0x2f, 0x63, 0x75, 0x74, 0x6c, 0x61, 0x73, 0x73, 0x5f, 0x73, 0x77, 0x65
        /*005e*/ 	.byte	0x65, 0x70, 0x5f, 0x73, 0x72, 0x63, 0x2f, 0x69, 0x6e, 0x63, 0x6c, 0x75, 0x64, 0x65, 0x2f, 0x63
        /*006e*/ 	.byte	0x75, 0x74, 0x65, 0x2f, 0x61, 0x74, 0x6f, 0x6d, 0x2f, 0x63, 0x6f, 0x70, 0x79, 0x5f, 0x74, 0x72
        /*007e*/ 	.byte	0x61, 0x69, 0x74, 0x73, 0x5f, 0x73, 0x6d, 0x31, 0x30, 0x30, 0x2e, 0x68, 0x70, 0x70, 0x00
	.type		$str$25,@object
	.size		$str$25,(__unnamed_1 - $str$25)
$str$25:
        /*008d*/ 	.byte	0x28, 0x28, 0x75, 0x69, 0x6e, 0x74, 0x33, 0x32, 0x5f, 0x74, 0x28, 0x74, 0x68, 0x72, 0x65, 0x61
        /*009d*/ 	.byte	0x64, 0x49, 0x64, 0x78, 0x2e, 0x78, 0x29, 0x20, 0x2f, 0x20, 0x33, 0x32, 0x29, 0x20, 0x25, 0x20
        /*00ad*/ 	.byte	0x34, 0x29, 0x20, 0x3d, 0x3d, 0x20, 0x28, 0x28, 0x28, 0x74, 0x6d, 0x65, 0x6d, 0x5f, 0x61, 0x64
        /*00bd*/ 	.byte	0x64, 0x72, 0x20, 0x3e, 0x3e, 0x20, 0x31, 0x36, 0x29, 0x20, 0x2f, 0x20, 0x33, 0x32, 0x29, 0x20
        /*00cd*/ 	.byte	0x25, 0x20, 0x34, 0x29, 0x00
	.type		__unnamed_1,@object
	.size		__unnamed_1,(__unnamed_2 - __unnamed_1)
__unnamed_1:
        /*00d2*/ 	.byte	0x61, 0x75, 0x74, 0x6f, 0x20, 0x63, 0x75, 0x74, 0x65, 0x3a, 0x3a, 0x61, 0x73, 0x5f, 0x70, 0x6f
        /* <DEDUP_REMOVED lines=23> */
        /*0252*/ 	.byte	0x3c, 0x32, 0x30, 0x34, 0x38, 0x3e, 0x3e, 0x3e, 0x3e, 0x5d, 0x00
	.type		__unnamed_2,@object
	.size		__unnamed_2,(.L_2 - __unnamed_2)
__unnamed_2:
        /* <DEDUP_REMOVED lines=45> */
        /*052d*/ 	.byte	0x3e, 0x3e, 0x3e, 0x5d, 0x00
.L_2:


//--------------------- .nv.shared._ZN7cutlass13device_kernelINS_4gemm6kernel13GemmUniversalIN4cute5tupleIJiiiiEEENS1_10collective13CollectiveMmaINS1_35MainloopSm100TmaUmmaWarpSpecializedILi3ELi2ELi4ENS5_IJNS4_1CILi1EEESB_SB_EEEEENS5_IJNSA_ILi64EEESE_NSA_ILi128EEEEEEfNS5_IJlSB_lEEEfSH_NS4_8TiledMMAINS4_8MMA_AtomIJNS4_17SM100_MMA_TF32_SSINS_10tfloat32_tESL_fLi64ELi64ELNS4_4UMMA5MajorE0ELSN_0ELNSM_7ScaleInE0ELSO_0EEEEEENS4_6LayoutISC_NS5_IJNSA_ILi0EEESS_SS_EEEEENS5_IJNS4_10UnderscoreESV_SV_EEEEENS4_13SM90_TMA_LOADENS4_14ComposedLayoutINS4_7SwizzleILi3ELi4ELi3EEENS4_18smem_ptr_flag_bitsILi32EEENSR_INS5_IJNSA_ILi8EEENSA_ILi32EEEEEENS5_IJS15_SB_EEEEEEEvNS4_8identityESY_S19_vS1A_EENS_8epilogue10collective18CollectiveEpilogueINS1C_23Sm100TmaWarpSpecializedILi3ELi2ELi16ELb1ELb0EEEJSG_NS5_IJNSR_ISE_SB_EENSR_IS15_SB_EEEEEfSH_fSH_NS1C_6fusion15FusionCallbacksIS1G_NS1K_17LinearCombinationIffffLNS_15FloatRoundStyleE2EEESG_S1J_JEEENS4_5SM1004TMEM4LOAD26SM100_TMEM_LOAD_16dp128b8xESY_S19_NS4_17SM75_U32x4_LDSM_NENS4_14SM90_TMA_STOREES19_NS4_17SM90_U32x4_STSM_NENS4_39AutoVectorizingCopyWithAssumedAlignmentILi128EEEEEEvvEEEEvNT_6ParamsE --------------------------
	.section	.nv.shared._ZN7cutlass13device_kernelINS_4gemm6kernel13GemmUniversalIN4cute5tupleIJiiiiEEENS1_10collective13CollectiveMmaINS1_35MainloopSm100TmaUmmaWarpSpecializedILi3ELi2ELi4ENS5_IJNS4_1CILi1EEESB_SB_EEEEENS5_IJNSA_ILi64EEESE_NSA_ILi128EEEEEEfNS5_IJlSB_lEEEfSH_NS4_8TiledMMAINS4_8MMA_AtomIJNS4_17SM100_MMA_TF32_SSINS_10tfloat32_tESL_fLi64ELi64ELNS4_4UMMA5MajorE0ELSN_0ELNSM_7ScaleInE0ELSO_0EEEEEENS4_6LayoutISC_NS5_IJNSA_ILi0EEESS_SS_EEEEENS5_IJNS4_10UnderscoreESV_SV_EEEEENS4_13SM90_TMA_LOADENS4_14ComposedLayoutINS4_7SwizzleILi3ELi4ELi3EEENS4_18smem_ptr_flag_bitsILi32EEENSR_INS5_IJNSA_ILi8EEENSA_ILi32EEEEEENS5_IJS15_SB_EEEEEEEvNS4_8identityESY_S19_vS1A_EENS_8epilogue10collective18CollectiveEpilogueINS1C_23Sm100TmaWarpSpecializedILi3ELi2ELi16ELb1ELb0EEEJSG_NS5_IJNSR_ISE_SB_EENSR_IS15_SB_EEEEEfSH_fSH_NS1C_6fusion15FusionCallbacksIS1G_NS1K_17LinearCombinationIffffLNS_15FloatRoundStyleE2EEESG_S1J_JEEENS4_5SM1004TMEM4LOAD26SM100_TMEM_LOAD_16dp128b8xESY_S19_NS4_17SM75_U32x4_LDSM_NENS4_14SM90_TMA_STOREES19_NS4_17SM90_U32x4_STSM_NENS4_39AutoVectorizingCopyWithAssumedAlignmentILi128EEEEEEvvEEEEvNT_6ParamsE,"aw",@nobits
	.sectionflags	@""
	.align	16
	.zero		1024


//--------------------- .nv.shared.reserved.0     --------------------------
	.section	.nv.shared.reserved.0,"aw",@nobits
	.weak		__nv_reservedSMEM_offset_0_alias
	.size		__nv_reservedSMEM_offset_0_alias, 0, 64
	.other		__nv_reservedSMEM_offset_0_alias,@"STO_CUDA_RESERVED_SHARED STV_DEFAULT"
__nv_reservedSMEM_offset_0_alias:
	.zero		0
.nv.shared.reserved.0:
	.zero		64
	.weak		__nv_reservedSMEM_tcgen05_partition
	.type		__nv_reservedSMEM_tcgen05_partition,@object
	.size		__nv_reservedSMEM_tcgen05_partition,(.L_0 - __nv_reservedSMEM_tcgen05_partition)
__nv_reservedSMEM_tcgen05_partition:
	.zero		32
.L_0:


//--------------------- .nv.global                --------------------------
	.section	.nv.global,"aw",@nobits
.nv.global:
	.type		_ZN40_INTERNAL_1416dc38_4_k_cu_5cada279_276734cute1_E,@object
	.size		_ZN40_INTERNAL_1416dc38_4_k_cu_5cada279_276734cute1_E,(_ZN40_INTERNAL_1416dc38_4_k_cu_5cada279_276734cuda3std3__45__cpo6cbeginE - _ZN40_INTERNAL_1416dc38_4_k_cu_5cada279_276734cute1_E)
_ZN40_INTERNAL_1416dc38_4_k_cu_5cada279_276734cute1_E:
	.zero		1
	.type		_ZN40_INTERNAL_1416dc38_4_k_cu_5cada279_276734cuda3std3__45__cpo6cbeginE,@object
	.size		_ZN40_INTERNAL_1416dc38_4_k_cu_5cada279_276734cuda3std3__45__cpo6cbeginE,(_ZN40_INTERNAL_1416dc38_4_k_cu_5cada279_276734cuda3std3__48in_placeE - _ZN40_INTERNAL_1416dc38_4_k_cu_5cada279_276734cuda3std3__45__cpo6cbeginE)
_ZN40_INTERNAL_1416dc38_4_k_cu_5cada279_276734cuda3std3__45__cpo6cbeginE:
	.zero		1
	.type		_ZN40_INTERNAL_1416dc38_4_k_cu_5cada279_276734cuda3std3__48in_placeE,@object
	.size		_ZN40_INTERNAL_1416dc38_4_k_cu_5cada279_276734cuda3std3__48in_placeE,(_ZN40_INTERNAL_1416dc38_4_k_cu_5cada279_276734cuda3std6ranges3__45__cpo9iter_moveE - _ZN40_INTERNAL_1416dc38_4_k_cu_5cada279_276734cuda3std3__48in_placeE)
_ZN40_INTERNAL_1416dc38_4_k_cu_5cada279_276734cuda3std3__48in_placeE:
	.zero		1
	.type		_ZN40_INTERNAL_1416dc38_4_k_cu_5cada279_276734cuda3std6ranges3__45__cpo9iter_moveE,@object
	.size		_ZN40_INTERNAL_1416dc38_4_k_cu_5cada279_276734cuda3std6ranges3__45__cpo9iter_moveE,(_ZN40_INTERNAL_1416dc38_4_k_cu_5cada279_276734cuda3std3__45__cpo5beginE - _ZN40_INTERNAL_1416dc38_4_k_cu_5cada279_276734cuda3std6ranges3__45__cpo9iter_moveE)
_ZN40_INTERNAL_1416dc38_4_k_cu_5cada279_276734cuda3std6ranges3__45__cpo9iter_moveE:
	.zero		1
	.type		_ZN40_INTERNAL_1416dc38_4_k_cu_5cada279_276734cuda3std3__45__cpo5beginE,@object
	.size		_ZN40_INTERNAL_1416dc38_4_k_cu_5cada279_276734cuda3std3__45__cpo5beginE,(_ZN40_INTERNAL_1416dc38_4_k_cu_5cada279_276734cuda3std3__442_GLOBAL__N__1416dc38_4_k_cu_5cada279_276736ignoreE - _ZN40_INTERNAL_1416dc38_4_k_cu_5cada279_276734cuda3std3__45__cpo5beginE)
_ZN40_INTERNAL_1416dc38_4_k_cu_5cada279_276734cuda3std3__45__cpo5beginE:
	.zero		1
	.type		_ZN40_INTERNAL_1416dc38_4_k_cu_5cada279_276734cuda3std3__442_GLOBAL__N__1416dc38_4_k_cu_5cada279_276736ignoreE,@object
	.size		_ZN40_INTERNAL_1416dc38_4_k_cu_5cada279_276734cuda3std3__442_GLOBAL__N__1416dc38_4_k_cu_5cada279_276736ignoreE,(_ZN40_INTERNAL_1416dc38_4_k_cu_5cada279_276734cute7productE - _ZN40_INTERNAL_1416dc38_4_k_cu_5cada279_276734cuda3std3__442_GLOBAL__N__1416dc38_4_k_cu_5cada279_276736ignoreE)
_ZN40_INTERNAL_1416dc38_4_k_cu_5cada279_276734cuda3std3__442_GLOBAL__N__1416dc38_4_k_cu_5cada279_276736ignoreE:
	.zero		1
	.type		_ZN40_INTERNAL_1416dc38_4_k_cu_5cada279_276734cute7productE,@object
	.size		_ZN40_INTERNAL_1416dc38_4_k_cu_5cada279_276734cute7productE,(_ZN40_INTERNAL_1416dc38_4_k_cu_5cada279_276734cuda3std3__45__cpo3endE - _ZN40_INTERNAL_1416dc38_4_k_cu_5cada279_276734cute7productE)
_ZN40_INTERNAL_1416dc38_4_k_cu_5cada279_276734cute7productE:
	.zero		1
	.type		_ZN40_INTERNAL_1416dc38_4_k_cu_5cada279_276734cuda3std3__45__cpo3endE,@object
	.size		_ZN40_INTERNAL_1416dc38_4_k_cu_5cada279_276734cuda3std3__45__cpo3endE,(_ZN40_INTERNAL_1416dc38_4_k_cu_5cada279_276734cuda3std3__419piecewise_constructE - _ZN40_INTERNAL_1416dc38_4_k_cu_5cada279_276734cuda3std3__45__cpo3endE)
_ZN40_INTERNAL_1416dc38_4_k_cu_5cada279_276734cuda3std3__45__cpo3endE:
	.zero		1
	.type		_ZN40_INTERNAL_1416dc38_4_k_cu_5cada279_276734cuda3std3__419piecewise_constructE,@object
	.size		_ZN40_INTERNAL_1416dc38_4_k_cu_5cada279_276734cuda3std3__419piecewise_constructE,(_ZN40_INTERNAL_1416dc38_4_k_cu_5cada279_276734cuda3std3__45__cpo4cendE - _ZN40_INTERNAL_1416dc38_4_k_cu_5cada279_276734cuda3std3__419piecewise_constructE)
_ZN40_INTERNAL_1416dc38_4_k_cu_5cada279_276734cuda3std3__419piecewise_constructE:
	.zero		1
	.type		_ZN40_INTERNAL_1416dc38_4_k_cu_5cada279_276734cuda3std3__45__cpo4cendE,@object
	.size		_ZN40_INTERNAL_1416dc38_4_k_cu_5cada279_276734cuda3std3__45__cpo4cendE,(_ZN40_INTERNAL_1416dc38_4_k_cu_5cada279_276734cuda3std6ranges3__45__cpo4swapE - _ZN40_INTERNAL_1416dc38_4_k_cu_5cada279_276734cuda3std3__45__cpo4cendE)
_ZN40_INTERNAL_1416dc38_4_k_cu_5cada279_276734cuda3std3__45__cpo4cendE:
	.zero		1
	.type		_ZN40_INTERNAL_1416dc38_4_k_cu_5cada279_276734cuda3std6ranges3__45__cpo4swapE,@object
	.size		_ZN40_INTERNAL_1416dc38_4_k_cu_5cada279_276734cuda3std6ranges3__45__cpo4swapE,(.L_10 - _ZN40_INTERNAL_1416dc38_4_k_cu_5cada279_276734cuda3std6ranges3__45__cpo4swapE)
_ZN40_INTERNAL_1416dc38_4_k_cu_5cada279_276734cuda3std6ranges3__45__cpo4swapE:
	.zero		1
.L_10:


//--------------------- .nv.constant0._ZN7cutlass13device_kernelINS_4gemm6kernel13GemmUniversalIN4cute5tupleIJiiiiEEENS1_10collective13CollectiveMmaINS1_35MainloopSm100TmaUmmaWarpSpecializedILi3ELi2ELi4ENS5_IJNS4_1CILi1EEESB_SB_EEEEENS5_IJNSA_ILi64EEESE_NSA_ILi128EEEEEEfNS5_IJlSB_lEEEfSH_NS4_8TiledMMAINS4_8MMA_AtomIJNS4_17SM100_MMA_TF32_SSINS_10tfloat32_tESL_fLi64ELi64ELNS4_4UMMA5MajorE0ELSN_0ELNSM_7ScaleInE0ELSO_0EEEEEENS4_6LayoutISC_NS5_IJNSA_ILi0EEESS_SS_EEEEENS5_IJNS4_10UnderscoreESV_SV_EEEEENS4_13SM90_TMA_LOADENS4_14ComposedLayoutINS4_7SwizzleILi3ELi4ELi3EEENS4_18smem_ptr_flag_bitsILi32EEENSR_INS5_IJNSA_ILi8EEENSA_ILi32EEEEEENS5_IJS15_SB_EEEEEEEvNS4_8identityESY_S19_vS1A_EENS_8epilogue10collective18CollectiveEpilogueINS1C_23Sm100TmaWarpSpecializedILi3ELi2ELi16ELb1ELb0EEEJSG_NS5_IJNSR_ISE_SB_EENSR_IS15_SB_EEEEEfSH_fSH_NS1C_6fusion15FusionCallbacksIS1G_NS1K_17LinearCombinationIffffLNS_15FloatRoundStyleE2EEESG_S1J_JEEENS4_5SM1004TMEM4LOAD26SM100_TMEM_LOAD_16dp128b8xESY_S19_NS4_17SM75_U32x4_LDSM_NENS4_14SM90_TMA_STOREES19_NS4_17SM90_U32x4_STSM_NENS4_39AutoVectorizingCopyWithAssumedAlignmentILi128EEEEEEvvEEEEvNT_6ParamsE --------------------------
	.section	.nv.constant0._ZN7cutlass13device_kernelINS_4gemm6kernel13GemmUniversalIN4cute5tupleIJiiiiEEENS1_10collective13CollectiveMmaINS1_35MainloopSm100TmaUmmaWarpSpecializedILi3ELi2ELi4ENS5_IJNS4_1CILi1EEESB_SB_EEEEENS5_IJNSA_ILi64EEESE_NSA_ILi128EEEEEEfNS5_IJlSB_lEEEfSH_NS4_8TiledMMAINS4_8MMA_AtomIJNS4_17SM100_MMA_TF32_SSINS_10tfloat32_tESL_fLi64ELi64ELNS4_4UMMA5MajorE0ELSN_0ELNSM_7ScaleInE0ELSO_0EEEEEENS4_6LayoutISC_NS5_IJNSA_ILi0EEESS_SS_EEEEENS5_IJNS4_10UnderscoreESV_SV_EEEEENS4_13SM90_TMA_LOADENS4_14ComposedLayoutINS4_7SwizzleILi3ELi4ELi3EEENS4_18smem_ptr_flag_bitsILi32EEENSR_INS5_IJNSA_ILi8EEENSA_ILi32EEEEEENS5_IJS15_SB_EEEEEEEvNS4_8identityESY_S19_vS1A_EENS_8epilogue10collective18CollectiveEpilogueINS1C_23Sm100TmaWarpSpecializedILi3ELi2ELi16ELb1ELb0EEEJSG_NS5_IJNSR_ISE_SB_EENSR_IS15_SB_EEEEEfSH_fSH_NS1C_6fusion15FusionCallbacksIS1G_NS1K_17LinearCombinationIffffLNS_15FloatRoundStyleE2EEESG_S1J_JEEENS4_5SM1004TMEM4LOAD26SM100_TMEM_LOAD_16dp128b8xESY_S19_NS4_17SM75_U32x4_LDSM_NENS4_14SM90_TMA_STOREES19_NS4_17SM90_U32x4_STSM_NENS4_39AutoVectorizingCopyWithAssumedAlignmentILi128EEEEEEvvEEEEvNT_6ParamsE,"a",@progbits
	.sectionflags	@""
	.align	4
.nv.constant0._ZN7cutlass13device_kernelINS_4gemm6kernel13GemmUniversalIN4cute5tupleIJiiiiEEENS1_10collective13CollectiveMmaINS1_35MainloopSm100TmaUmmaWarpSpecializedILi3ELi2ELi4ENS5_IJNS4_1CILi1EEESB_SB_EEEEENS5_IJNSA_ILi64EEESE_NSA_ILi128EEEEEEfNS5_IJlSB_lEEEfSH_NS4_8TiledMMAINS4_8MMA_AtomIJNS4_17SM100_MMA_TF32_SSINS_10tfloat32_tESL_fLi64ELi64ELNS4_4UMMA5MajorE0ELSN_0ELNSM_7ScaleInE0ELSO_0EEEEEENS4_6LayoutISC_NS5_IJNSA_ILi0EEESS_SS_EEEEENS5_IJNS4_10UnderscoreESV_SV_EEEEENS4_13SM90_TMA_LOADENS4_14ComposedLayoutINS4_7SwizzleILi3ELi4ELi3EEENS4_18smem_ptr_flag_bitsILi32EEENSR_INS5_IJNSA_ILi8EEENSA_ILi32EEEEEENS5_IJS15_SB_EEEEEEEvNS4_8identityESY_S19_vS1A_EENS_8epilogue10collective18CollectiveEpilogueINS1C_23Sm100TmaWarpSpecializedILi3ELi2ELi16ELb1ELb0EEEJSG_NS5_IJNSR_ISE_SB_EENSR_IS15_SB_EEEEEfSH_fSH_NS1C_6fusion15FusionCallbacksIS1G_NS1K_17LinearCombinationIffffLNS_15FloatRoundStyleE2EEESG_S1J_JEEENS4_5SM1004TMEM4LOAD26SM100_TMEM_LOAD_16dp128b8xESY_S19_NS4_17SM75_U32x4_LDSM_NENS4_14SM90_TMA_STOREES19_NS4_17SM90_U32x4_STSM_NENS4_39AutoVectorizingCopyWithAssumedAlignmentILi128EEEEEEvvEEEEvNT_6ParamsE:
	.zero		2944


//--------------------- SYMBOLS --------------------------

	.type		.nv.reservedSmem.offset0,@object
	.size		.nv.reservedSmem.offset0,0x4
	.type		.nv.reservedSmem.cap,@object
	.size		.nv.reservedSmem.cap,0x4
	.type		__assertfail,@function
